	.target	sm_90a

	.elftype	@"ET_EXEC"


//--------------------- .note.nv.tkinfo           --------------------------
	.section	.note.nv.tkinfo,"",@"SHT_NOTE"
	.sectionflags	@"SHF_NOTE_NV_TKINFO"
	.tkinfo
        /*0018*/ 	.word	0x00000002
        /*0030*/ 	.string	""
        /*0030*/ 	.string	"ptxas"
        /*0030*/ 	.string	"Cuda compilation tools, release 13.0, V13.0.88"
        /*0030*/ 	.string	"Build cuda_13.0.r13.0/compiler.36424714_0"
        /*0030*/ 	.string	"-arch sm_90a -m 64 "



//--------------------- .note.nv.cuinfo           --------------------------
	.section	.note.nv.cuinfo,"",@"SHT_NOTE"
	.sectionflags	@"SHF_NOTE_NV_CUINFO"
        /*0018*/ 	.short	0x0002
        /*001a*/ 	.short	0x005a
        /*001c*/ 	.short	0x0082
	.zero		2


//--------------------- .nv.info                  --------------------------
	.section	.nv.info,"",@"SHT_CUDA_INFO"
	.align	4


	//----- nvinfo : EIATTR_REGCOUNT
	.align		4
        /*0000*/ 	.byte	0x04, 0x2f
        /*0002*/ 	.short	(.L_15 - .L_14)
	.align		4
.L_14:
        /*0004*/ 	.word	index@(_ZN7cutlass13device_kernelINS_4gemm6kernel13GemmUniversalIN4cute5tupleIJiiiiEEENS1_10collective13CollectiveMmaINS1_34MainloopSm90TmaGmmaWarpSpecializedILi18ENS5_IJNS4_1CILi1EEENSA_ILi8EEESB_EEENS1_35KernelTmaWarpSpecializedCooperativeEEENS5_IJNSA_ILi128EEENSA_ILi256EEENSA_ILi32EEEEEEaNS5_IJlSB_lEEEaSK_NS4_8TiledMMAINS4_8MMA_AtomIJNS4_4SM904GMMA27MMA_64x256x32_S32S8S8_SS_TNEEEENS4_6LayoutINS5_IJNSA_ILi2EEESB_SB_EEENS5_IJSB_NSA_ILi0EEESU_EEEEENS5_IJNS4_10UnderscoreESX_SX_EEEEENS4_23SM90_TMA_LOAD_MULTICASTENS4_14ComposedLayoutINS4_7SwizzleILi1ELi4ELi3EEENS4_18smem_ptr_flag_bitsILi8EEENSR_INS5_IJSC_SI_EEENS5_IJSI_SB_EEEEEEEvNS4_8identityENS4_13SM90_TMA_LOADES19_vS1A_EENS_8epilogue10collective6detail29Sm90TmaWarpSpecializedAdapterINS1E_15DefaultEpilogueIaSK_SK_NS1D_6thread17LinearCombinationIaLi1EiiLNS1I_9ScaleType4KindE0ELNS_15FloatRoundStyleE2EaEENS1_15EpilogueDefaultEEEEEvvEEEEvNT_6ParamsE)
        /*0008*/ 	.word	0x000000a8


	//----- nvinfo : EIATTR_FRAME_SIZE
	.align		4
.L_15:
        /*000c*/ 	.byte	0x04, 0x11
        /*000e*/ 	.short	(.L_17 - .L_16)
	.align		4
.L_16:
        /*0010*/ 	.word	index@(_ZN7cutlass13device_kernelINS_4gemm6kernel13GemmUniversalIN4cute5tupleIJiiiiEEENS1_10collective13CollectiveMmaINS1_34MainloopSm90TmaGmmaWarpSpecializedILi18ENS5_IJNS4_1CILi1EEENSA_ILi8EEESB_EEENS1_35KernelTmaWarpSpecializedCooperativeEEENS5_IJNSA_ILi128EEENSA_ILi256EEENSA_ILi32EEEEEEaNS5_IJlSB_lEEEaSK_NS4_8TiledMMAINS4_8MMA_AtomIJNS4_4SM904GMMA27MMA_64x256x32_S32S8S8_SS_TNEEEENS4_6LayoutINS5_IJNSA_ILi2EEESB_SB_EEENS5_IJSB_NSA_ILi0EEESU_EEEEENS5_IJNS4_10UnderscoreESX_SX_EEEEENS4_23SM90_TMA_LOAD_MULTICASTENS4_14ComposedLayoutINS4_7SwizzleILi1ELi4ELi3EEENS4_18smem_ptr_flag_bitsILi8EEENSR_INS5_IJSC_SI_EEENS5_IJSI_SB_EEEEEEEvNS4_8identityENS4_13SM90_TMA_LOADES19_vS1A_EENS_8epilogue10collective6detail29Sm90TmaWarpSpecializedAdapterINS1E_15DefaultEpilogueIaSK_SK_NS1D_6thread17LinearCombinationIaLi1EiiLNS1I_9ScaleType4KindE0ELNS_15FloatRoundStyleE2EaEENS1_15EpilogueDefaultEEEEEvvEEEEvNT_6ParamsE)
        /*0014*/ 	.word	0x00000000


	//----- nvinfo : EIATTR_MIN_STACK_SIZE
	.align		4
.L_17:
        /*0018*/ 	.byte	0x04, 0x12
        /*001a*/ 	.short	(.L_19 - .L_18)
	.align		4
.L_18:
        /*001c*/ 	.word	index@(_ZN7cutlass13device_kernelINS_4gemm6kernel13GemmUniversalIN4cute5tupleIJiiiiEEENS1_10collective13CollectiveMmaINS1_34MainloopSm90TmaGmmaWarpSpecializedILi18ENS5_IJNS4_1CILi1EEENSA_ILi8EEESB_EEENS1_35KernelTmaWarpSpecializedCooperativeEEENS5_IJNSA_ILi128EEENSA_ILi256EEENSA_ILi32EEEEEEaNS5_IJlSB_lEEEaSK_NS4_8TiledMMAINS4_8MMA_AtomIJNS4_4SM904GMMA27MMA_64x256x32_S32S8S8_SS_TNEEEENS4_6LayoutINS5_IJNSA_ILi2EEESB_SB_EEENS5_IJSB_NSA_ILi0EEESU_EEEEENS5_IJNS4_10UnderscoreESX_SX_EEEEENS4_23SM90_TMA_LOAD_MULTICASTENS4_14ComposedLayoutINS4_7SwizzleILi1ELi4ELi3EEENS4_18smem_ptr_flag_bitsILi8EEENSR_INS5_IJSC_SI_EEENS5_IJSI_SB_EEEEEEEvNS4_8identityENS4_13SM90_TMA_LOADES19_vS1A_EENS_8epilogue10collective6detail29Sm90TmaWarpSpecializedAdapterINS1E_15DefaultEpilogueIaSK_SK_NS1D_6thread17LinearCombinationIaLi1EiiLNS1I_9ScaleType4KindE0ELNS_15FloatRoundStyleE2EaEENS1_15EpilogueDefaultEEEEEvvEEEEvNT_6ParamsE)
        /*0020*/ 	.word	0x00000000
.L_19:


//--------------------- .nv.compat                --------------------------
	.section	.nv.compat,"",@"SHT_CUDA_COMPAT_INFO"
	.align	4
        /*0000*/ 	.byte	0x02, 0x09, 0x01, 0x00, 0x02, 0x02, 0x04, 0x00, 0x02, 0x05, 0x05, 0x00, 0x03, 0x07, 0x01, 0x01
        /*0010*/ 	.byte	0x02, 0x03, 0x01, 0x00, 0x02, 0x06, 0x01, 0x00, 0x04, 0x0b, 0x08, 0x00, 0x00, 0x00, 0x00, 0x00
        /*0020*/ 	.byte	0x00, 0x00, 0x00, 0x00


//--------------------- .nv.info._ZN7cutlass13device_kernelINS_4gemm6kernel13GemmUniversalIN4cute5tupleIJiiiiEEENS1_10collective13CollectiveMmaINS1_34MainloopSm90TmaGmmaWarpSpecializedILi18ENS5_IJNS4_1CILi1EEENSA_ILi8EEESB_EEENS1_35KernelTmaWarpSpecializedCooperativeEEENS5_IJNSA_ILi128EEENSA_ILi256EEENSA_ILi32EEEEEEaNS5_IJlSB_lEEEaSK_NS4_8TiledMMAINS4_8MMA_AtomIJNS4_4SM904GMMA27MMA_64x256x32_S32S8S8_SS_TNEEEENS4_6LayoutINS5_IJNSA_ILi2EEESB_SB_EEENS5_IJSB_NSA_ILi0EEESU_EEEEENS5_IJNS4_10UnderscoreESX_SX_EEEEENS4_23SM90_TMA_LOAD_MULTICASTENS4_14ComposedLayoutINS4_7SwizzleILi1ELi4ELi3EEENS4_18smem_ptr_flag_bitsILi8EEENSR_INS5_IJSC_SI_EEENS5_IJSI_SB_EEEEEEEvNS4_8identityENS4_13SM90_TMA_LOADES19_vS1A_EENS_8epilogue10collective6detail29Sm90TmaWarpSpecializedAdapterINS1E_15DefaultEpilogueIaSK_SK_NS1D_6thread17LinearCombinationIaLi1EiiLNS1I_9ScaleType4KindE0ELNS_15FloatRoundStyleE2EaEENS1_15EpilogueDefaultEEEEEvvEEEEvNT_6ParamsE --------------------------
	.section	.nv.info._ZN7cutlass13device_kernelINS_4gemm6kernel13GemmUniversalIN4cute5tupleIJiiiiEEENS1_10collective13CollectiveMmaINS1_34MainloopSm90TmaGmmaWarpSpecializedILi18ENS5_IJNS4_1CILi1EEENSA_ILi8EEESB_EEENS1_35KernelTmaWarpSpecializedCooperativeEEENS5_IJNSA_ILi128EEENSA_ILi256EEENSA_ILi32EEEEEEaNS5_IJlSB_lEEEaSK_NS4_8TiledMMAINS4_8MMA_AtomIJNS4_4SM904GMMA27MMA_64x256x32_S32S8S8_SS_TNEEEENS4_6LayoutINS5_IJNSA_ILi2EEESB_SB_EEENS5_IJSB_NSA_ILi0EEESU_EEEEENS5_IJNS4_10UnderscoreESX_SX_EEEEENS4_23SM90_TMA_LOAD_MULTICASTENS4_14ComposedLayoutINS4_7SwizzleILi1ELi4ELi3EEENS4_18smem_ptr_flag_bitsILi8EEENSR_INS5_IJSC_SI_EEENS5_IJSI_SB_EEEEEEEvNS4_8identityENS4_13SM90_TMA_LOADES19_vS1A_EENS_8epilogue10collective6detail29Sm90TmaWarpSpecializedAdapterINS1E_15DefaultEpilogueIaSK_SK_NS1D_6thread17LinearCombinationIaLi1EiiLNS1I_9ScaleType4KindE0ELNS_15FloatRoundStyleE2EaEENS1_15EpilogueDefaultEEEEEvvEEEEvNT_6ParamsE,"",@"SHT_CUDA_INFO"
	.sectionflags	@""
	.align	4


	//----- nvinfo : EIATTR_CUDA_API_VERSION
	.align		4
        /*0000*/ 	.byte	0x04, 0x37
        /*0002*/ 	.short	(.L_21 - .L_20)
.L_20:
        /*0004*/ 	.word	0x00000082


	//----- nvinfo : EIATTR_KPARAM_INFO
	.align		4
.L_21:
        /*0008*/ 	.byte	0x04, 0x17
        /*000a*/ 	.short	(.L_23 - .L_22)
.L_22:
        /*000c*/ 	.word	0x00000000
        /*0010*/ 	.short	0x0000
        /*0012*/ 	.short	0x0070
        /*0014*/ 	.byte	0x00, 0xf0, 0x01, 0x10


	//----- nvinfo : EIATTR_SPARSE_MMA_MASK
	.align		4
.L_23:
        /*0018*/ 	.byte	0x03, 0x50
        /*001a*/ 	.short	0x0000


	//----- nvinfo : EIATTR_MAXREG_COUNT
	.align		4
        /*001c*/ 	.byte	0x03, 0x1b
        /*001e*/ 	.short	0x00a8


	//----- nvinfo : EIATTR_NUM_BARRIERS
	.align		4
        /*0020*/ 	.byte	0x02, 0x4c
        /*0022*/ 	.byte	0x01
	.zero		1


	//----- nvinfo : EIATTR_EXTERNS
	.align		4
        /*0024*/ 	.byte	0x04, 0x0f
        /*0026*/ 	.short	(.L_25 - .L_24)


	//   ....[0]....
	.align		4
.L_24:
        /*0028*/ 	.word	index@(__assertfail)


	//----- nvinfo : EIATTR_MERCURY_ISA_VERSION
	.align		4
.L_25:
        /*002c*/ 	.byte	0x03, 0x5f
        /*002e*/ 	.short	0x0101


	//----- nvinfo : EIATTR_INT_WARP_WIDE_INSTR_OFFSETS
	.align		4
        /*0030*/ 	.byte	0x04, 0x31
        /*0032*/ 	.short	(.L_27 - .L_26)


	//   ....[0]....
.L_26:
        /*0034*/ 	.word	0x00000620


	//   ....[1]....
        /*0038*/ 	.word	0x00000640


	//   ....[2]....
        /*003c*/ 	.word	0x00000800


	//----- nvinfo : EIATTR_COOP_GROUP_MASK_REGIDS
	.align		4
.L_27:
        /*0040*/ 	.byte	0x04, 0x29
        /*0042*/ 	.short	(.L_29 - .L_28)


	//   ....[0]....
.L_28:
        /*0044*/ 	.word	0xffffffff


	//   ....[1]....
        /*0048*/ 	.word	0xffffffff


	//   ....[2]....
        /*004c*/ 	.word	0xffffffff


	//   ....[3]....
        /*0050*/ 	.word	0xffffffff


	//   ....[4]....
        /*0054*/ 	.word	0xffffffff


	//   ....[5]....
        /*0058*/ 	.word	0xffffffff


	//----- nvinfo : EIATTR_COOP_GROUP_INSTR_OFFSETS
	.align		4
.L_29:
        /*005c*/ 	.byte	0x04, 0x28
        /*005e*/ 	.short	(.L_31 - .L_30)


	//   ....[0]....
.L_30:
        /*0060*/ 	.word	0x00000060


	//   ....[1]....
        /*0064*/ 	.word	0x00000070


	//   ....[2]....
        /*0068*/ 	.word	0x00000130


	//   ....[3]....
        /*006c*/ 	.word	0x000004c0


	//   ....[4]....
        /*0070*/ 	.word	0x00000970


	//   ....[5]....
        /*0074*/ 	.word	0x000013b0


	//----- nvinfo : EIATTR_REG_RECONFIG
	.align		4
.L_31:
        /*0078*/ 	.byte	0x01, 0x54
	.zero		2


	//----- nvinfo : EIATTR_SYSCALL_OFFSETS
	.align		4
        /*007c*/ 	.byte	0x04, 0x46
        /*007e*/ 	.short	(.L_33 - .L_32)


	//   ....[0]....
.L_32:
        /*0080*/ 	.word	0x00001570


	//----- nvinfo : EIATTR_MBARRIER_INSTR_OFFSETS
	.align		4
.L_33:
        /*0084*/ 	.byte	0x04, 0x39
        /*0086*/ 	.short	(.L_35 - .L_34)


	//   ....[0]....
.L_34:
        /*0088*/ 	.word	0x00000250
        /*008c*/ 	.word	0x000000ff
        /*0090*/ 	.word	0x00000000
        /*0094*/ 	.short	0x0100
        /*0096*/ 	.byte	0x08
	.zero		1


	//   ....[1]....
        /*0098*/ 	.word	0x00000260
        /*009c*/ 	.word	0x000000ff
        /*00a0*/ 	.word	0x00000090
        /*00a4*/ 	.short	0x0100
        /*00a6*/ 	.byte	0x08
	.zero		1


	//   ....[2]....
        /*00a8*/ 	.word	0x00000270
        /*00ac*/ 	.word	0x000000ff
        /*00b0*/ 	.word	0x00000008
        /*00b4*/ 	.short	0x0100
        /*00b6*/ 	.byte	0x08
	.zero		1


	//   ....[3]....
        /*00b8*/ 	.word	0x00000280
        /*00bc*/ 	.word	0x000000ff
        /*00c0*/ 	.word	0x00000098
        /*00c4*/ 	.short	0x0100
        /*00c6*/ 	.byte	0x08
	.zero		1


	//   ....[4]....
        /*00c8*/ 	.word	0x00000290
        /*00cc*/ 	.word	0x000000ff
        /*00d0*/ 	.word	0x00000010
        /*00d4*/ 	.short	0x0100
        /*00d6*/ 	.byte	0x08
	.zero		1


	//   ....[5]....
        /*00d8*/ 	.word	0x000002a0
        /*00dc*/ 	.word	0x000000ff
        /*00e0*/ 	.word	0x000000a0
        /*00e4*/ 	.short	0x0100
        /*00e6*/ 	.byte	0x08
	.zero		1


	//   ....[6]....
        /*00e8*/ 	.word	0x000002b0
        /*00ec*/ 	.word	0x000000ff
        /*00f0*/ 	.word	0x00000018
        /*00f4*/ 	.short	0x0100
        /*00f6*/ 	.byte	0x08
	.zero		1


	//   ....[7]....
        /*00f8*/ 	.word	0x000002c0
        /*00fc*/ 	.word	0x000000ff
        /*0100*/ 	.word	0x000000a8
        /*0104*/ 	.short	0x0100
        /*0106*/ 	.byte	0x08
	.zero		1


	//   ....[8]....
        /*0108*/ 	.word	0x000002d0
        /*010c*/ 	.word	0x000000ff
        /*0110*/ 	.word	0x00000020
        /*0114*/ 	.short	0x0100
        /*0116*/ 	.byte	0x08
	.zero		1


	//   ....[9]....
        /*0118*/ 	.word	0x000002e0
        /*011c*/ 	.word	0x000000ff
        /*0120*/ 	.word	0x000000b0
        /*0124*/ 	.short	0x0100
        /*0126*/ 	.byte	0x08
	.zero		1


	//   ....[10]....
        /*0128*/ 	.word	0x000002f0
        /*012c*/ 	.word	0x000000ff
        /*0130*/ 	.word	0x00000028
        /*0134*/ 	.short	0x0100
        /*0136*/ 	.byte	0x08
	.zero		1


	//   ....[11]....
        /*0138*/ 	.word	0x00000300
        /*013c*/ 	.word	0x000000ff
        /*0140*/ 	.word	0x000000b8
        /*0144*/ 	.short	0x0100
        /*0146*/ 	.byte	0x08
	.zero		1


	//   ....[12]....
        /*0148*/ 	.word	0x00000310
        /*014c*/ 	.word	0x000000ff
        /*0150*/ 	.word	0x00000030
        /*0154*/ 	.short	0x0100
        /*0156*/ 	.byte	0x08
	.zero		1


	//   ....[13]....
        /*0158*/ 	.word	0x00000320
        /*015c*/ 	.word	0x000000ff
        /*0160*/ 	.word	0x000000c0
        /*0164*/ 	.short	0x0100
        /*0166*/ 	.byte	0x08
	.zero		1


	//   ....[14]....
        /*0168*/ 	.word	0x00000330
        /*016c*/ 	.word	0x000000ff
        /*0170*/ 	.word	0x00000038
        /*0174*/ 	.short	0x0100
        /*0176*/ 	.byte	0x08
	.zero		1


	//   ....[15]....
        /*0178*/ 	.word	0x00000340
        /*017c*/ 	.word	0x000000ff
        /*0180*/ 	.word	0x000000c8
        /*0184*/ 	.short	0x0100
        /*0186*/ 	.byte	0x08
	.zero		1


	//   ....[16]....
        /*0188*/ 	.word	0x00000350
        /*018c*/ 	.word	0x000000ff
        /*0190*/ 	.word	0x00000040
        /*0194*/ 	.short	0x0100
        /*0196*/ 	.byte	0x08
	.zero		1


	//   ....[17]....
        /*0198*/ 	.word	0x00000360
        /*019c*/ 	.word	0x000000ff
        /*01a0*/ 	.word	0x000000d0
        /*01a4*/ 	.short	0x0100
        /*01a6*/ 	.byte	0x08
	.zero		1


	//   ....[18]....
        /*01a8*/ 	.word	0x00000370
        /*01ac*/ 	.word	0x000000ff
        /*01b0*/ 	.word	0x00000048
        /*01b4*/ 	.short	0x0100
        /*01b6*/ 	.byte	0x08
	.zero		1


	//   ....[19]....
        /*01b8*/ 	.word	0x00000380
        /*01bc*/ 	.word	0x000000ff
        /*01c0*/ 	.word	0x000000d8
        /*01c4*/ 	.short	0x0100
        /*01c6*/ 	.byte	0x08
	.zero		1


	//   ....[20]....
        /*01c8*/ 	.word	0x00000390
        /*01cc*/ 	.word	0x000000ff
        /*01d0*/ 	.word	0x00000050
        /*01d4*/ 	.short	0x0100
        /*01d6*/ 	.byte	0x08
	.zero		1


	//   ....[21]....
        /*01d8*/ 	.word	0x000003a0
        /*01dc*/ 	.word	0x000000ff
        /*01e0*/ 	.word	0x000000e0
        /*01e4*/ 	.short	0x0100
        /*01e6*/ 	.byte	0x08
	.zero		1


	//   ....[22]....
        /*01e8*/ 	.word	0x000003b0
        /*01ec*/ 	.word	0x000000ff
        /*01f0*/ 	.word	0x00000058
        /*01f4*/ 	.short	0x0100
        /*01f6*/ 	.byte	0x08
	.zero		1


	//   ....[23]....
        /*01f8*/ 	.word	0x000003c0
        /*01fc*/ 	.word	0x000000ff
        /*0200*/ 	.word	0x000000e8
        /*0204*/ 	.short	0x0100
        /*0206*/ 	.byte	0x08
	.zero		1


	//   ....[24]....
        /*0208*/ 	.word	0x000003d0
        /*020c*/ 	.word	0x000000ff
        /*0210*/ 	.word	0x00000060
        /*0214*/ 	.short	0x0100
        /*0216*/ 	.byte	0x08
	.zero		1


	//   ....[25]....
        /*0218*/ 	.word	0x000003e0
        /*021c*/ 	.word	0x000000ff
        /*0220*/ 	.word	0x000000f0
        /*0224*/ 	.short	0x0100
        /*0226*/ 	.byte	0x08
	.zero		1


	//   ....[26]....
        /*0228*/ 	.word	0x000003f0
        /*022c*/ 	.word	0x000000ff
        /*0230*/ 	.word	0x00000068
        /*0234*/ 	.short	0x0100
        /*0236*/ 	.byte	0x08
	.zero		1


	//   ....[27]....
        /*0238*/ 	.word	0x00000400
        /*023c*/ 	.word	0x000000ff
        /*0240*/ 	.word	0x000000f8
        /*0244*/ 	.short	0x0100
        /*0246*/ 	.byte	0x08
	.zero		1


	//   ....[28]....
        /*0248*/ 	.word	0x00000410
        /*024c*/ 	.word	0x000000ff
        /*0250*/ 	.word	0x00000070
        /*0254*/ 	.short	0x0100
        /*0256*/ 	.byte	0x08
	.zero		1


	//   ....[29]....
        /*0258*/ 	.word	0x00000420
        /*025c*/ 	.word	0x000000ff
        /*0260*/ 	.word	0x00000100
        /*0264*/ 	.short	0x0100
        /*0266*/ 	.byte	0x08
	.zero		1


	//   ....[30]....
        /*0268*/ 	.word	0x00000430
        /*026c*/ 	.word	0x000000ff
        /*0270*/ 	.word	0x00000078
        /*0274*/ 	.short	0x0100
        /*0276*/ 	.byte	0x08
	.zero		1


	//   ....[31]....
        /*0278*/ 	.word	0x00000440
        /*027c*/ 	.word	0x000000ff
        /*0280*/ 	.word	0x00000108
        /*0284*/ 	.short	0x0100
        /*0286*/ 	.byte	0x08
	.zero		1


	//   ....[32]....
        /*0288*/ 	.word	0x00000450
        /*028c*/ 	.word	0x000000ff
        /*0290*/ 	.word	0x00000080
        /*0294*/ 	.short	0x0100
        /*0296*/ 	.byte	0x08
	.zero		1


	//   ....[33]....
        /*0298*/ 	.word	0x00000460
        /*029c*/ 	.word	0x000000ff
        /*02a0*/ 	.word	0x00000110
        /*02a4*/ 	.short	0x0100
        /*02a6*/ 	.byte	0x08
	.zero		1


	//   ....[34]....
        /*02a8*/ 	.word	0x00000470
        /*02ac*/ 	.word	0x000000ff
        /*02b0*/ 	.word	0x00000088
        /*02b4*/ 	.short	0x0100
        /*02b6*/ 	.byte	0x08
	.zero		1


	//   ....[35]....
        /*02b8*/ 	.word	0x00000480
        /*02bc*/ 	.word	0x000000ff
        /*02c0*/ 	.word	0x00000118
        /*02c4*/ 	.short	0x0100
        /*02c6*/ 	.byte	0x08
	.zero		1


	//   ....[36]....
        /*02c8*/ 	.word	0x000008b0
        /*02cc*/ 	.word	0x000000ff
        /*02d0*/ 	.word	0x00000130
        /*02d4*/ 	.short	0x0100
        /*02d6*/ 	.byte	0x06
	.zero		1


	//   ....[37]....
        /*02d8*/ 	.word	0x00000920
        /*02dc*/ 	.word	0x000000ff
        /*02e0*/ 	.word	0x00000138
        /*02e4*/ 	.short	0x0100
        /*02e6*/ 	.byte	0x06
	.zero		1


	//   ....[38]....
        /*02e8*/ 	.word	0x00001640
        /*02ec*/ 	.word	0x00000003
        /*02f0*/ 	.word	0x00000000
        /*02f4*/ 	.short	0x010a
        /*02f6*/ 	.byte	0x3f
	.zero		1


	//   ....[39]....
        /*02f8*/ 	.word	0x00001680
        /*02fc*/ 	.word	0x00000003
        /*0300*/ 	.word	0x00000000
        /*0304*/ 	.short	0x010a
        /*0306*/ 	.byte	0x3f
	.zero		1


	//   ....[40]....
        /*0308*/ 	.word	0x000018e0
        /*030c*/ 	.word	0x00000005
        /*0310*/ 	.word	0x00000000
        /*0314*/ 	.short	0x010a
        /*0316*/ 	.byte	0x3f
	.zero		1


	//   ....[41]....
        /*0318*/ 	.word	0x00001920
        /*031c*/ 	.word	0x00000005
        /*0320*/ 	.word	0x00000000
        /*0324*/ 	.short	0x010a
        /*0326*/ 	.byte	0x3f
	.zero		1


	//   ....[42]....
        /*0328*/ 	.word	0x00001a10
        /*032c*/ 	.word	0x00000004
        /*0330*/ 	.word	0x00000000
        /*0334*/ 	.short	0x0101
        /*0336*/ 	.byte	0x3f
	.zero		1


	//   ....[43]....
        /*0338*/ 	.word	0x00001c30
        /*033c*/ 	.word	0x00000000
        /*0340*/ 	.word	0x00000000
        /*0344*/ 	.short	0x0101
        /*0346*/ 	.byte	0x3f
	.zero		1


	//   ....[44]....
        /*0348*/ 	.word	0x00009140
        /*034c*/ 	.word	0x00000017
        /*0350*/ 	.word	0x00000090
        /*0354*/ 	.short	0x010a
        /*0356*/ 	.byte	0x3f
	.zero		1


	//   ....[45]....
        /*0358*/ 	.word	0x000094b0
        /*035c*/ 	.word	0x00000003
        /*0360*/ 	.word	0x00000138
        /*0364*/ 	.short	0x0101
        /*0366*/ 	.byte	0x3f
	.zero		1


	//   ....[46]....
        /*0368*/ 	.word	0x00009c10
        /*036c*/ 	.word	0x00000007
        /*0370*/ 	.word	0x00000000
        /*0374*/ 	.short	0x010a
        /*0376*/ 	.byte	0x3f
	.zero		1


	//   ....[47]....
        /*0378*/ 	.word	0x00009c90
        /*037c*/ 	.word	0x00000008
        /*0380*/ 	.word	0x00000000
        /*0384*/ 	.short	0x010a
        /*0386*/ 	.byte	0x3f
	.zero		1


	//   ....[48]....
        /*0388*/ 	.word	0x00009d20
        /*038c*/ 	.word	0x00000009
        /*0390*/ 	.word	0x00000000
        /*0394*/ 	.short	0x010a
        /*0396*/ 	.byte	0x3f
	.zero		1


	//   ....[49]....
        /*0398*/ 	.word	0x00009db0
        /*039c*/ 	.word	0x00000008
        /*03a0*/ 	.word	0x00000000
        /*03a4*/ 	.short	0x010a
        /*03a6*/ 	.byte	0x3f
	.zero		1


	//   ....[50]....
        /*03a8*/ 	.word	0x00009e40
        /*03ac*/ 	.word	0x00000009
        /*03b0*/ 	.word	0x00000000
        /*03b4*/ 	.short	0x010a
        /*03b6*/ 	.byte	0x3f
	.zero		1


	//   ....[51]....
        /*03b8*/ 	.word	0x00009ed0
        /*03bc*/ 	.word	0x00000008
        /*03c0*/ 	.word	0x00000000
        /*03c4*/ 	.short	0x010a
        /*03c6*/ 	.byte	0x3f
	.zero		1


	//   ....[52]....
        /*03c8*/ 	.word	0x00009f60
        /*03cc*/ 	.word	0x00000009
        /*03d0*/ 	.word	0x00000000
        /*03d4*/ 	.short	0x010a
        /*03d6*/ 	.byte	0x3f
	.zero		1


	//   ....[53]....
        /*03d8*/ 	.word	0x00009ff0
        /*03dc*/ 	.word	0x00000008
        /*03e0*/ 	.word	0x00000000
        /*03e4*/ 	.short	0x010a
        /*03e6*/ 	.byte	0x3f
	.zero		1


	//   ....[54]....
        /*03e8*/ 	.word	0x0000a080
        /*03ec*/ 	.word	0x00000009
        /*03f0*/ 	.word	0x00000000
        /*03f4*/ 	.short	0x010a
        /*03f6*/ 	.byte	0x3f
	.zero		1


	//   ....[55]....
        /*03f8*/ 	.word	0x0000a110
        /*03fc*/ 	.word	0x00000008
        /*0400*/ 	.word	0x00000000
        /*0404*/ 	.short	0x010a
        /*0406*/ 	.byte	0x3f
	.zero		1


	//   ....[56]....
        /*0408*/ 	.word	0x0000a1a0
        /*040c*/ 	.word	0x00000009
        /*0410*/ 	.word	0x00000000
        /*0414*/ 	.short	0x010a
        /*0416*/ 	.byte	0x3f
	.zero		1


	//   ....[57]....
        /*0418*/ 	.word	0x0000a230
        /*041c*/ 	.word	0x00000008
        /*0420*/ 	.word	0x00000000
        /*0424*/ 	.short	0x010a
        /*0426*/ 	.byte	0x3f
	.zero		1


	//   ....[58]....
        /*0428*/ 	.word	0x0000a2c0
        /*042c*/ 	.word	0x00000009
        /*0430*/ 	.word	0x00000000
        /*0434*/ 	.short	0x010a
        /*0436*/ 	.byte	0x3f
	.zero		1


	//   ....[59]....
        /*0438*/ 	.word	0x0000a350
        /*043c*/ 	.word	0x00000008
        /*0440*/ 	.word	0x00000000
        /*0444*/ 	.short	0x010a
        /*0446*/ 	.byte	0x3f
	.zero		1


	//   ....[60]....
        /*0448*/ 	.word	0x0000a3e0
        /*044c*/ 	.word	0x00000009
        /*0450*/ 	.word	0x00000000
        /*0454*/ 	.short	0x010a
        /*0456*/ 	.byte	0x3f
	.zero		1


	//   ....[61]....
        /*0458*/ 	.word	0x0000a470
        /*045c*/ 	.word	0x00000008
        /*0460*/ 	.word	0x00000000
        /*0464*/ 	.short	0x010a
        /*0466*/ 	.byte	0x3f
	.zero		1


	//   ....[62]....
        /*0468*/ 	.word	0x0000a500
        /*046c*/ 	.word	0x0000000b
        /*0470*/ 	.word	0x00000000
        /*0474*/ 	.short	0x010a
        /*0476*/ 	.byte	0x3f
	.zero		1


	//   ....[63]....
        /*0478*/ 	.word	0x0000a590
        /*047c*/ 	.word	0x00000003
        /*0480*/ 	.word	0x00000000
        /*0484*/ 	.short	0x010a
        /*0486*/ 	.byte	0x3f
	.zero		1


	//   ....[64]....
        /*0488*/ 	.word	0x0000a5f0
        /*048c*/ 	.word	0x00000003
        /*0490*/ 	.word	0x00000000
        /*0494*/ 	.short	0x010a
        /*0496*/ 	.byte	0x3f
	.zero		1


	//   ....[65]....
        /*0498*/ 	.word	0x0000a640
        /*049c*/ 	.word	0x00000005
        /*04a0*/ 	.word	0x00000000
        /*04a4*/ 	.short	0x010a
        /*04a6*/ 	.byte	0x3f
	.zero		1


	//   ....[66]....
        /*04a8*/ 	.word	0x0000a710
        /*04ac*/ 	.word	0x00000017
        /*04b0*/ 	.word	0x00000090
        /*04b4*/ 	.short	0x010a
        /*04b6*/ 	.byte	0x3f
	.zero		1


	//   ....[67]....
        /*04b8*/ 	.word	0x0000a7e0
        /*04bc*/ 	.word	0x00000007
        /*04c0*/ 	.word	0x00000000
        /*04c4*/ 	.short	0x010a
        /*04c6*/ 	.byte	0x3f
	.zero		1


	//   ....[68]....
        /*04c8*/ 	.word	0x0000a830
        /*04cc*/ 	.word	0x00000008
        /*04d0*/ 	.word	0x00000000
        /*04d4*/ 	.short	0x010a
        /*04d6*/ 	.byte	0x3f
	.zero		1


	//   ....[69]....
        /*04d8*/ 	.word	0x0000a880
        /*04dc*/ 	.word	0x00000009
        /*04e0*/ 	.word	0x00000000
        /*04e4*/ 	.short	0x010a
        /*04e6*/ 	.byte	0x3f
	.zero		1


	//   ....[70]....
        /*04e8*/ 	.word	0x0000a8d0
        /*04ec*/ 	.word	0x00000008
        /*04f0*/ 	.word	0x00000000
        /*04f4*/ 	.short	0x010a
        /*04f6*/ 	.byte	0x3f
	.zero		1


	//   ....[71]....
        /*04f8*/ 	.word	0x0000a920
        /*04fc*/ 	.word	0x00000009
        /*0500*/ 	.word	0x00000000
        /*0504*/ 	.short	0x010a
        /*0506*/ 	.byte	0x3f
	.zero		1


	//   ....[72]....
        /*0508*/ 	.word	0x0000a970
        /*050c*/ 	.word	0x00000008
        /*0510*/ 	.word	0x00000000
        /*0514*/ 	.short	0x010a
        /*0516*/ 	.byte	0x3f
	.zero		1


	//   ....[73]....
        /*0518*/ 	.word	0x0000a9c0
        /*051c*/ 	.word	0x00000009
        /*0520*/ 	.word	0x00000000
        /*0524*/ 	.short	0x010a
        /*0526*/ 	.byte	0x3f
	.zero		1


	//   ....[74]....
        /*0528*/ 	.word	0x0000aa10
        /*052c*/ 	.word	0x00000008
        /*0530*/ 	.word	0x00000000
        /*0534*/ 	.short	0x010a
        /*0536*/ 	.byte	0x3f
	.zero		1


	//   ....[75]....
        /*0538*/ 	.word	0x0000aa60
        /*053c*/ 	.word	0x00000009
        /*0540*/ 	.word	0x00000000
        /*0544*/ 	.short	0x010a
        /*0546*/ 	.byte	0x3f
	.zero		1


	//   ....[76]....
        /*0548*/ 	.word	0x0000aab0
        /*054c*/ 	.word	0x00000008
        /*0550*/ 	.word	0x00000000
        /*0554*/ 	.short	0x010a
        /*0556*/ 	.byte	0x3f
	.zero		1


	//   ....[77]....
        /*0558*/ 	.word	0x0000ab00
        /*055c*/ 	.word	0x00000009
        /*0560*/ 	.word	0x00000000
        /*0564*/ 	.short	0x010a
        /*0566*/ 	.byte	0x3f
	.zero		1


	//   ....[78]....
        /*0568*/ 	.word	0x0000ab50
        /*056c*/ 	.word	0x00000008
        /*0570*/ 	.word	0x00000000
        /*0574*/ 	.short	0x010a
        /*0576*/ 	.byte	0x3f
	.zero		1


	//   ....[79]....
        /*0578*/ 	.word	0x0000aba0
        /*057c*/ 	.word	0x00000009
        /*0580*/ 	.word	0x00000000
        /*0584*/ 	.short	0x010a
        /*0586*/ 	.byte	0x3f
	.zero		1


	//   ....[80]....
        /*0588*/ 	.word	0x0000abf0
        /*058c*/ 	.word	0x00000008
        /*0590*/ 	.word	0x00000000
        /*0594*/ 	.short	0x010a
        /*0596*/ 	.byte	0x3f
	.zero		1


	//   ....[81]....
        /*0598*/ 	.word	0x0000ac40
        /*059c*/ 	.word	0x00000009
        /*05a0*/ 	.word	0x00000000
        /*05a4*/ 	.short	0x010a
        /*05a6*/ 	.byte	0x3f
	.zero		1


	//   ....[82]....
        /*05a8*/ 	.word	0x0000ac90
        /*05ac*/ 	.word	0x00000008
        /*05b0*/ 	.word	0x00000000
        /*05b4*/ 	.short	0x010a
        /*05b6*/ 	.byte	0x3f
	.zero		1


	//   ....[83]....
        /*05b8*/ 	.word	0x0000ace0
        /*05bc*/ 	.word	0x0000000b
        /*05c0*/ 	.word	0x00000000
        /*05c4*/ 	.short	0x010a
        /*05c6*/ 	.byte	0x3f
	.zero		1


	//----- nvinfo : EIATTR_NUM_MBARRIERS
	.align		4
.L_35:
        /*05c8*/ 	.byte	0x03, 0x38
        /*05ca*/ 	.short	0x0026


	//----- nvinfo : EIATTR_EXIT_INSTR_OFFSETS
	.align		4
        /*05cc*/ 	.byte	0x04, 0x1c
        /*05ce*/ 	.short	(.L_37 - .L_36)


	//   ....[0]....
.L_36:
        /*05d0*/ 	.word	0x00000ad0


	//   ....[1]....
        /*05d4*/ 	.word	0x000012f0


	//   ....[2]....
        /*05d8*/ 	.word	0x00008850


	//   ....[3]....
        /*05dc*/ 	.word	0x00008db0


	//   ....[4]....
        /*05e0*/ 	.word	0x0000a5e0


	//----- nvinfo : EIATTR_MAX_THREADS
	.align		4
.L_37:
        /*05e4*/ 	.byte	0x04, 0x05
        /*05e6*/ 	.short	(.L_39 - .L_38)
.L_38:
        /*05e8*/ 	.word	0x00000180
        /*05ec*/ 	.word	0x00000001
        /*05f0*/ 	.word	0x00000001


	//----- nvinfo : EIATTR_CRS_STACK_SIZE
	.align		4
.L_39:
        /*05f4*/ 	.byte	0x04, 0x1e
        /*05f6*/ 	.short	(.L_41 - .L_40)
.L_40:
        /*05f8*/ 	.word	0x00000000


	//----- nvinfo : EIATTR_CBANK_PARAM_SIZE
	.align		4
.L_41:
        /*05fc*/ 	.byte	0x03, 0x19
        /*05fe*/ 	.short	0x0470


	//----- nvinfo : EIATTR_PARAM_CBANK
	.align		4
        /*0600*/ 	.byte	0x04, 0x0a
        /*0602*/ 	.short	(.L_43 - .L_42)
	.align		4
.L_42:
        /*0604*/ 	.word	index@(.nv.constant0._ZN7cutlass13device_kernelINS_4gemm6kernel13GemmUniversalIN4cute5tupleIJiiiiEEENS1_10collective13CollectiveMmaINS1_34MainloopSm90TmaGmmaWarpSpecializedILi18ENS5_IJNS4_1CILi1EEENSA_ILi8EEESB_EEENS1_35KernelTmaWarpSpecializedCooperativeEEENS5_IJNSA_ILi128EEENSA_ILi256EEENSA_ILi32EEEEEEaNS5_IJlSB_lEEEaSK_NS4_8TiledMMAINS4_8MMA_AtomIJNS4_4SM904GMMA27MMA_64x256x32_S32S8S8_SS_TNEEEENS4_6LayoutINS5_IJNSA_ILi2EEESB_SB_EEENS5_IJSB_NSA_ILi0EEESU_EEEEENS5_IJNS4_10UnderscoreESX_SX_EEEEENS4_23SM90_TMA_LOAD_MULTICASTENS4_14ComposedLayoutINS4_7SwizzleILi1ELi4ELi3EEENS4_18smem_ptr_flag_bitsILi8EEENSR_INS5_IJSC_SI_EEENS5_IJSI_SB_EEEEEEEvNS4_8identityENS4_13SM90_TMA_LOADES19_vS1A_EENS_8epilogue10collective6detail29Sm90TmaWarpSpecializedAdapterINS1E_15DefaultEpilogueIaSK_SK_NS1D_6thread17LinearCombinationIaLi1EiiLNS1I_9ScaleType4KindE0ELNS_15FloatRoundStyleE2EaEENS1_15EpilogueDefaultEEEEEvvEEEEvNT_6ParamsE)
        /*0608*/ 	.short	0x0210
        /*060a*/ 	.short	0x0470


	//----- nvinfo : EIATTR_SW_WAR
	.align		4
.L_43:
        /*060c*/ 	.byte	0x04, 0x36
        /*060e*/ 	.short	(.L_45 - .L_44)
.L_44:
        /*0610*/ 	.word	0x00000008
.L_45:


//--------------------- .nv.callgraph             --------------------------
	.section	.nv.callgraph,"",@"SHT_CUDA_CALLGRAPH"
	.align	4
	.sectionentsize	8
	.align		4
        /*0000*/ 	.word	0x00000000
	.align		4
        /*0004*/ 	.word	0xffffffff
	.align		4
        /*0008*/ 	.word	index@(_ZN7cutlass13device_kernelINS_4gemm6kernel13GemmUniversalIN4cute5tupleIJiiiiEEENS1_10collective13CollectiveMmaINS1_34MainloopSm90TmaGmmaWarpSpecializedILi18ENS5_IJNS4_1CILi1EEENSA_ILi8EEESB_EEENS1_35KernelTmaWarpSpecializedCooperativeEEENS5_IJNSA_ILi128EEENSA_ILi256EEENSA_ILi32EEEEEEaNS5_IJlSB_lEEEaSK_NS4_8TiledMMAINS4_8MMA_AtomIJNS4_4SM904GMMA27MMA_64x256x32_S32S8S8_SS_TNEEEENS4_6LayoutINS5_IJNSA_ILi2EEESB_SB_EEENS5_IJSB_NSA_ILi0EEESU_EEEEENS5_IJNS4_10UnderscoreESX_SX_EEEEENS4_23SM90_TMA_LOAD_MULTICASTENS4_14ComposedLayoutINS4_7SwizzleILi1ELi4ELi3EEENS4_18smem_ptr_flag_bitsILi8EEENSR_INS5_IJSC_SI_EEENS5_IJSI_SB_EEEEEEEvNS4_8identityENS4_13SM90_TMA_LOADES19_vS1A_EENS_8epilogue10collective6detail29Sm90TmaWarpSpecializedAdapterINS1E_15DefaultEpilogueIaSK_SK_NS1D_6thread17LinearCombinationIaLi1EiiLNS1I_9ScaleType4KindE0ELNS_15FloatRoundStyleE2EaEENS1_15EpilogueDefaultEEEEEvvEEEEvNT_6ParamsE)
	.align		4
        /*000c*/ 	.word	index@(__assertfail)
	.align		4
        /*0010*/ 	.word	0x00000000
	.align		4
        /*0014*/ 	.word	0xfffffffe
	.align		4
        /*0018*/ 	.word	0x00000000
	.align		4
        /*001c*/ 	.word	0xfffffffd
	.align		4
        /*0020*/ 	.word	0x00000000
	.align		4
        /*0024*/ 	.word	0xfffffffc


//--------------------- .nv.constant4             --------------------------
	.section	.nv.constant4,"a",@progbits
	.align	8
	.align		8
.nv.constant4:
        /*0000*/ 	.dword	__assertfail
	.align		8
        /*0008*/ 	.dword	__unnamed_1
	.align		8
        /*0010*/ 	.dword	_ZN40_INTERNAL_d4dcfe39_4_k_cu_c576d071_289954cuda3std3__45__cpo5beginE
	.align		8
        /*0018*/ 	.dword	_ZN40_INTERNAL_d4dcfe39_4_k_cu_c576d071_289954cuda3std3__45__cpo3endE
	.align		8
        /*0020*/ 	.dword	_ZN40_INTERNAL_d4dcfe39_4_k_cu_c576d071_289954cuda3std3__45__cpo6cbeginE
	.align		8
        /*0028*/ 	.dword	_ZN40_INTERNAL_d4dcfe39_4_k_cu_c576d071_289954cuda3std3__45__cpo4cendE
	.align		8
        /*0030*/ 	.dword	_ZN40_INTERNAL_d4dcfe39_4_k_cu_c576d071_289954cuda3std3__442_GLOBAL__N__d4dcfe39_4_k_cu_c576d071_289956ignoreE
	.align		8
        /*0038*/ 	.dword	_ZN40_INTERNAL_d4dcfe39_4_k_cu_c576d071_289954cuda3std3__419piecewise_constructE
	.align		8
        /*0040*/ 	.dword	_ZN40_INTERNAL_d4dcfe39_4_k_cu_c576d071_289954cuda3std3__48in_placeE
	.align		8
        /*0048*/ 	.dword	_ZN40_INTERNAL_d4dcfe39_4_k_cu_c576d071_289954cuda3std6ranges3__45__cpo4swapE
	.align		8
        /*0050*/ 	.dword	_ZN40_INTERNAL_d4dcfe39_4_k_cu_c576d071_289954cuda3std6ranges3__45__cpo9iter_moveE
	.align		8
        /*0058*/ 	.dword	_ZN40_INTERNAL_d4dcfe39_4_k_cu_c576d071_289954cute7productE
	.align		8
        /*0060*/ 	.dword	_ZN40_INTERNAL_d4dcfe39_4_k_cu_c576d071_289954cute1_E
	.align		8
        /*0068*/ 	.dword	$str$22
	.align		8
        /*0070*/ 	.dword	$str$23


//--------------------- .text._ZN7cutlass13device_kernelINS_4gemm6kernel13GemmUniversalIN4cute5tupleIJiiiiEEENS1_10collective13CollectiveMmaINS1_34MainloopSm90TmaGmmaWarpSpecializedILi18ENS5_IJNS4_1CILi1EEENSA_ILi8EEESB_EEENS1_35KernelTmaWarpSpecializedCooperativeEEENS5_IJNSA_ILi128EEENSA_ILi256EEENSA_ILi32EEEEEEaNS5_IJlSB_lEEEaSK_NS4_8TiledMMAINS4_8MMA_AtomIJNS4_4SM904GMMA27MMA_64x256x32_S32S8S8_SS_TNEEEENS4_6LayoutINS5_IJNSA_ILi2EEESB_SB_EEENS5_IJSB_NSA_ILi0EEESU_EEEEENS5_IJNS4_10UnderscoreESX_SX_EEEEENS4_23SM90_TMA_LOAD_MULTICASTENS4_14ComposedLayoutINS4_7SwizzleILi1ELi4ELi3EEENS4_18smem_ptr_flag_bitsILi8EEENSR_INS5_IJSC_SI_EEENS5_IJSI_SB_EEEEEEEvNS4_8identityENS4_13SM90_TMA_LOADES19_vS1A_EENS_8epilogue10collective6detail29Sm90TmaWarpSpecializedAdapterINS1E_15DefaultEpilogueIaSK_SK_NS1D_6thread17LinearCombinationIaLi1EiiLNS1I_9ScaleType4KindE0ELNS_15FloatRoundStyleE2EaEENS1_15EpilogueDefaultEEEEEvvEEEEvNT_6ParamsE --------------------------
	.section	.text._ZN7cutlass13device_kernelINS_4gemm6kernel13GemmUniversalIN4cute5tupleIJiiiiEEENS1_10collective13CollectiveMmaINS1_34MainloopSm90TmaGmmaWarpSpecializedILi18ENS5_IJNS4_1CILi1EEENSA_ILi8EEESB_EEENS1_35KernelTmaWarpSpecializedCooperativeEEENS5_IJNSA_ILi128EEENSA_ILi256EEENSA_ILi32EEEEEEaNS5_IJlSB_lEEEaSK_NS4_8TiledMMAINS4_8MMA_AtomIJNS4_4SM904GMMA27MMA_64x256x32_S32S8S8_SS_TNEEEENS4_6LayoutINS5_IJNSA_ILi2EEESB_SB_EEENS5_IJSB_NSA_ILi0EEESU_EEEEENS5_IJNS4_10UnderscoreESX_SX_EEEEENS4_23SM90_TMA_LOAD_MULTICASTENS4_14ComposedLayoutINS4_7SwizzleILi1ELi4ELi3EEENS4_18smem_ptr_flag_bitsILi8EEENSR_INS5_IJSC_SI_EEENS5_IJSI_SB_EEEEEEEvNS4_8identityENS4_13SM90_TMA_LOADES19_vS1A_EENS_8epilogue10collective6detail29Sm90TmaWarpSpecializedAdapterINS1E_15DefaultEpilogueIaSK_SK_NS1D_6thread17LinearCombinationIaLi1EiiLNS1I_9ScaleType4KindE0ELNS_15FloatRoundStyleE2EaEENS1_15EpilogueDefaultEEEEEvvEEEEvNT_6ParamsE,"ax",@progbits
	.align	128
.text._ZN7cutlass13device_kernelINS_4gemm6kernel13GemmUniversalIN4cute5tupleIJiiiiEEENS1_10collective13CollectiveMmaINS1_34MainloopSm90TmaGmmaWarpSpecializedILi18ENS5_IJNS4_1CILi1EEENSA_ILi8EEESB_EEENS1_35KernelTmaWarpSpecializedCooperativeEEENS5_IJNSA_ILi128EEENSA_ILi256EEENSA_ILi32EEEEEEaNS5_IJlSB_lEEEaSK_NS4_8TiledMMAINS4_8MMA_AtomIJNS4_4SM904GMMA27MMA_64x256x32_S32S8S8_SS_TNEEEENS4_6LayoutINS5_IJNSA_ILi2EEESB_SB_EEENS5_IJSB_NSA_ILi0EEESU_EEEEENS5_IJNS4_10UnderscoreESX_SX_EEEEENS4_23SM90_TMA_LOAD_MULTICASTENS4_14ComposedLayoutINS4_7SwizzleILi1ELi4ELi3EEENS4_18smem_ptr_flag_bitsILi8EEENSR_INS5_IJSC_SI_EEENS5_IJSI_SB_EEEEEEEvNS4_8identityENS4_13SM90_TMA_LOADES19_vS1A_EENS_8epilogue10collective6detail29Sm90TmaWarpSpecializedAdapterINS1E_15DefaultEpilogueIaSK_SK_NS1D_6thread17LinearCombinationIaLi1EiiLNS1I_9ScaleType4KindE0ELNS_15FloatRoundStyleE2EaEENS1_15EpilogueDefaultEEEEEvvEEEEvNT_6ParamsE:
        .type           _ZN7cutlass13device_kernelINS_4gemm6kernel13GemmUniversalIN4cute5tupleIJiiiiEEENS1_10collective13CollectiveMmaINS1_34MainloopSm90TmaGmmaWarpSpecializedILi18ENS5_IJNS4_1CILi1EEENSA_ILi8EEESB_EEENS1_35KernelTmaWarpSpecializedCooperativeEEENS5_IJNSA_ILi128EEENSA_ILi256EEENSA_ILi32EEEEEEaNS5_IJlSB_lEEEaSK_NS4_8TiledMMAINS4_8MMA_AtomIJNS4_4SM904GMMA27MMA_64x256x32_S32S8S8_SS_TNEEEENS4_6LayoutINS5_IJNSA_ILi2EEESB_SB_EEENS5_IJSB_NSA_ILi0EEESU_EEEEENS5_IJNS4_10UnderscoreESX_SX_EEEEENS4_23SM90_TMA_LOAD_MULTICASTENS4_14ComposedLayoutINS4_7SwizzleILi1ELi4ELi3EEENS4_18smem_ptr_flag_bitsILi8EEENSR_INS5_IJSC_SI_EEENS5_IJSI_SB_EEEEEEEvNS4_8identityENS4_13SM90_TMA_LOADES19_vS1A_EENS_8epilogue10collective6detail29Sm90TmaWarpSpecializedAdapterINS1E_15DefaultEpilogueIaSK_SK_NS1D_6thread17LinearCombinationIaLi1EiiLNS1I_9ScaleType4KindE0ELNS_15FloatRoundStyleE2EaEENS1_15EpilogueDefaultEEEEEvvEEEEvNT_6ParamsE,@function
        .size           _ZN7cutlass13device_kernelINS_4gemm6kernel13GemmUniversalIN4cute5tupleIJiiiiEEENS1_10collective13CollectiveMmaINS1_34MainloopSm90TmaGmmaWarpSpecializedILi18ENS5_IJNS4_1CILi1EEENSA_ILi8EEESB_EEENS1_35KernelTmaWarpSpecializedCooperativeEEENS5_IJNSA_ILi128EEENSA_ILi256EEENSA_ILi32EEEEEEaNS5_IJlSB_lEEEaSK_NS4_8TiledMMAINS4_8MMA_AtomIJNS4_4SM904GMMA27MMA_64x256x32_S32S8S8_SS_TNEEEENS4_6LayoutINS5_IJNSA_ILi2EEESB_SB_EEENS5_IJSB_NSA_ILi0EEESU_EEEEENS5_IJNS4_10UnderscoreESX_SX_EEEEENS4_23SM90_TMA_LOAD_MULTICASTENS4_14ComposedLayoutINS4_7SwizzleILi1ELi4ELi3EEENS4_18smem_ptr_flag_bitsILi8EEENSR_INS5_IJSC_SI_EEENS5_IJSI_SB_EEEEEEEvNS4_8identityENS4_13SM90_TMA_LOADES19_vS1A_EENS_8epilogue10collective6detail29Sm90TmaWarpSpecializedAdapterINS1E_15DefaultEpilogueIaSK_SK_NS1D_6thread17LinearCombinationIaLi1EiiLNS1I_9ScaleType4KindE0ELNS_15FloatRoundStyleE2EaEENS1_15EpilogueDefaultEEEEEvvEEEEvNT_6ParamsE,(.L_x_360 - _ZN7cutlass13device_kernelINS_4gemm6kernel13GemmUniversalIN4cute5tupleIJiiiiEEENS1_10collective13CollectiveMmaINS1_34MainloopSm90TmaGmmaWarpSpecializedILi18ENS5_IJNS4_1CILi1EEENSA_ILi8EEESB_EEENS1_35KernelTmaWarpSpecializedCooperativeEEENS5_IJNSA_ILi128EEENSA_ILi256EEENSA_ILi32EEEEEEaNS5_IJlSB_lEEEaSK_NS4_8TiledMMAINS4_8MMA_AtomIJNS4_4SM904GMMA27MMA_64x256x32_S32S8S8_SS_TNEEEENS4_6LayoutINS5_IJNSA_ILi2EEESB_SB_EEENS5_IJSB_NSA_ILi0EEESU_EEEEENS5_IJNS4_10UnderscoreESX_SX_EEEEENS4_23SM90_TMA_LOAD_MULTICASTENS4_14ComposedLayoutINS4_7SwizzleILi1ELi4ELi3EEENS4_18smem_ptr_flag_bitsILi8EEENSR_INS5_IJSC_SI_EEENS5_IJSI_SB_EEEEEEEvNS4_8identityENS4_13SM90_TMA_LOADES19_vS1A_EENS_8epilogue10collective6detail29Sm90TmaWarpSpecializedAdapterINS1E_15DefaultEpilogueIaSK_SK_NS1D_6thread17LinearCombinationIaLi1EiiLNS1I_9ScaleType4KindE0ELNS_15FloatRoundStyleE2EaEENS1_15EpilogueDefaultEEEEEvvEEEEvNT_6ParamsE)
        .other          _ZN7cutlass13device_kernelINS_4gemm6kernel13GemmUniversalIN4cute5tupleIJiiiiEEENS1_10collective13CollectiveMmaINS1_34MainloopSm90TmaGmmaWarpSpecializedILi18ENS5_IJNS4_1CILi1EEENSA_ILi8EEESB_EEENS1_35KernelTmaWarpSpecializedCooperativeEEENS5_IJNSA_ILi128EEENSA_ILi256EEENSA_ILi32EEEEEEaNS5_IJlSB_lEEEaSK_NS4_8TiledMMAINS4_8MMA_AtomIJNS4_4SM904GMMA27MMA_64x256x32_S32S8S8_SS_TNEEEENS4_6LayoutINS5_IJNSA_ILi2EEESB_SB_EEENS5_IJSB_NSA_ILi0EEESU_EEEEENS5_IJNS4_10UnderscoreESX_SX_EEEEENS4_23SM90_TMA_LOAD_MULTICASTENS4_14ComposedLayoutINS4_7SwizzleILi1ELi4ELi3EEENS4_18smem_ptr_flag_bitsILi8EEENSR_INS5_IJSC_SI_EEENS5_IJSI_SB_EEEEEEEvNS4_8identityENS4_13SM90_TMA_LOADES19_vS1A_EENS_8epilogue10collective6detail29Sm90TmaWarpSpecializedAdapterINS1E_15DefaultEpilogueIaSK_SK_NS1D_6thread17LinearCombinationIaLi1EiiLNS1I_9ScaleType4KindE0ELNS_15FloatRoundStyleE2EaEENS1_15EpilogueDefaultEEEEEvvEEEEvNT_6ParamsE,@"STO_CUDA_ENTRY STV_DEFAULT"
_ZN7cutlass13device_kernelINS_4gemm6kernel13GemmUniversalIN4cute5tupleIJiiiiEEENS1_10collective13CollectiveMmaINS1_34MainloopSm90TmaGmmaWarpSpecializedILi18ENS5_IJNS4_1CILi1EEENSA_ILi8EEESB_EEENS1_35KernelTmaWarpSpecializedCooperativeEEENS5_IJNSA_ILi128EEENSA_ILi256EEENSA_ILi32EEEEEEaNS5_IJlSB_lEEEaSK_NS4_8TiledMMAINS4_8MMA_AtomIJNS4_4SM904GMMA27MMA_64x256x32_S32S8S8_SS_TNEEEENS4_6LayoutINS5_IJNSA_ILi2EEESB_SB_EEENS5_IJSB_NSA_ILi0EEESU_EEEEENS5_IJNS4_10UnderscoreESX_SX_EEEEENS4_23SM90_TMA_LOAD_MULTICASTENS4_14ComposedLayoutINS4_7SwizzleILi1ELi4ELi3EEENS4_18smem_ptr_flag_bitsILi8EEENSR_INS5_IJSC_SI_EEENS5_IJSI_SB_EEEEEEEvNS4_8identityENS4_13SM90_TMA_LOADES19_vS1A_EENS_8epilogue10collective6detail29Sm90TmaWarpSpecializedAdapterINS1E_15DefaultEpilogueIaSK_SK_NS1D_6thread17LinearCombinationIaLi1EiiLNS1I_9ScaleType4KindE0ELNS_15FloatRoundStyleE2EaEENS1_15EpilogueDefaultEEEEEvvEEEEvNT_6ParamsE:
[----:B------:R-:W0:Y:S01]  /*0000*/  LDC R1, c[0x0][0x28] ;  /* 0x00000a00ff017b82 */ /* 0x000e220000000800 */
[----:B------:R-:W1:Y:S01]  /*0010*/  S2R R18, SR_TID.X ;  /* 0x0000000000127919 */ /* 0x000e620000002100 */
[----:B------:R-:W-:Y:S01]  /*0020*/  ELECT P0, URZ, PT ;  /* 0x00000000003f782f */ /* 0x000fe20003800000 */
[----:B------:R-:W-:Y:S01]  /*0030*/  BSSY B0, `(.L_x_0) ;  /* 0x000000f000007945 */ /* 0x000fe20003800000 */
[--C-:B-1----:R-:W-:Y:S02]  /*0040*/  SHF.R.U32.HI R0, RZ, 0x5, R18.reuse ;  /* 0x00000005ff007819 */ /* 0x102fe40000011612 */
[----:B------:R-:W-:-:S03]  /*0050*/  SHF.R.U32.HI R3, RZ, 0x7, R18 ;  /* 0x00000007ff037819 */ /* 0x000fc60000011612 */
[----:B------:R-:W1:Y:S04]  /*0060*/  SHFL.IDX PT, R2, R0, RZ, 0x1f ;  /* 0x00001fff00027589 */ /* 0x000e6800000e0000 */
[----:B------:R2:W3:Y:S01]  /*0070*/  SHFL.IDX PT, R5, R3, RZ, 0x1f ;  /* 0x00001fff03057589 */ /* 0x0004e200000e0000 */
[----:B-1----:R-:W-:-:S13]  /*0080*/  ISETP.NE.OR P0, PT, R2, RZ, !P0 ;  /* 0x000000ff0200720c */ /* 0x002fda0004705670 */
[----:B0-23--:R-:W-:Y:S05]  /*0090*/  @P0 BRA `(.L_x_1) ;  /* 0x0000000000200947 */ /* 0x00dfea0003800000 */
[----:B------:R-:W-:Y:S02]  /*00a0*/  ULDC.64 UR4, c[0x0][0x198] ;  /* 0x0000660000047ab9 */ /* 0x000fe40000000a00 */
[----:B------:R-:W-:Y:S02]  /*00b0*/  UIADD3 UR6, UP0, UR4, 0xf0, URZ ;  /* 0x000000f004067890 */ /* 0x000fe4000ff1e03f */
[----:B------:R-:W-:Y:S02]  /*00c0*/  UIADD3 UR4, UP1, UR4, 0x1f0, URZ ;  /* 0x000001f004047890 */ /* 0x000fe4000ff3e03f */
[----:B------:R-:W-:Y:S02]  /*00d0*/  UIADD3.X UR7, URZ, UR5, URZ, UP0, !UPT ;  /* 0x000000053f077290 */ /* 0x000fe400087fe43f */
[----:B------:R-:W-:-:S07]  /*00e0*/  UIADD3.X UR5, URZ, UR5, URZ, UP1, !UPT ;  /* 0x000000053f057290 */ /* 0x000fce0008ffe43f */
[----:B------:R0:W-:Y:S02]  /*00f0*/  UTMACCTL.PF [UR6] ;  /* 0x00000000060079b9 */ /* 0x0001e40008040000 */
[----:B------:R0:W-:Y:S02]  /*0100*/  UTMACCTL.PF [UR4] ;  /* 0x00000000040079b9 */ /* 0x0001e40008040000 */
[----:B0-----:R-:W-:Y:S01]  /*0110*/  NOP ;  /* 0x0000000000007918 */ /* 0x001fe20000000000 */
.L_x_1:
[----:B------:R-:W-:Y:S05]  /*0120*/  BSYNC B0 ;  /* 0x0000000000007941 */ /* 0x000fea0003800000 */
.L_x_0:
[----:B------:R-:W0:Y:S02]  /*0130*/  SHFL.IDX PT, R3, R0, RZ, 0x1f ;  /* 0x00001fff00037589 */ /* 0x000e2400000e0000 */
[----:B0-----:R-:W-:-:S13]  /*0140*/  ISETP.NE.AND P0, PT, R3, RZ, PT ;  /* 0x000000ff0300720c */ /* 0x001fda0003f05270 */
[----:B------:R-:W-:Y:S05]  /*0150*/  @P0 BRA `(.L_x_2) ;  /* 0x0000000000d40947 */ /* 0x000fea0003800000 */
[----:B------:R-:W-:Y:S01]  /*0160*/  ELECT P0, URZ, PT ;  /* 0x00000000003f782f */ /* 0x000fe20003800000 */
[----:B------:R-:W-:-:S12]  /*0170*/  BSSY B0, `(.L_x_2) ;  /* 0x0000033000007945 */ /* 0x000fd80003800000 */
[----:B------:R-:W-:Y:S05]  /*0180*/  @!P0 BRA `(.L_x_3) ;  /* 0x0000000000c48947 */ /* 0x000fea0003800000 */
[----:B------:R-:W0:Y:S01]  /*0190*/  S2UR UR8, SR_CgaCtaId ;  /* 0x00000000000879c3 */ /* 0x000e220000008800 */
[----:B------:R-:W-:Y:S01]  /*01a0*/  UMOV UR4, 0x400 ;  /* 0x0000040000047882 */ /* 0x000fe20000000000 */
[----:B------:R-:W-:Y:S01]  /*01b0*/  UMOV UR5, 0x1 ;  /* 0x0000000100057882 */ /* 0x000fe20000000000 */
[----:B------:R-:W-:Y:S02]  /*01c0*/  UMOV UR6, 0x10 ;  /* 0x0000001000067882 */ /* 0x000fe40000000000 */
[----:B------:R-:W-:-:S04]  /*01d0*/  UIADD3 UR6, -UR6, 0x100000, URZ ;  /* 0x0010000006067890 */ /* 0x000fc8000fffe13f */
[----:B------:R-:W-:Y:S02]  /*01e0*/  USHF.L.U32 UR7, UR6, 0xb, URZ ;  /* 0x0000000b06077899 */ /* 0x000fe4000800063f */
[----:B------:R-:W-:Y:S02]  /*01f0*/  USHF.L.U32 UR6, UR6, 0x1, URZ ;  /* 0x0000000106067899 */ /* 0x000fe4000800063f */
[----:B0-----:R-:W-:Y:S02]  /*0200*/  ULEA UR8, UR8, UR4, 0x18 ;  /* 0x0000000408087291 */ /* 0x001fe4000f8ec03f */
[----:B------:R-:W-:-:S04]  /*0210*/  UIADD3 UR4, -UR5, 0x100000, URZ ;  /* 0x0010000005047890 */ /* 0x000fc8000fffe13f */
[----:B------:R-:W-:Y:S02]  /*0220*/  USHF.L.U32 UR5, UR4, 0xb, URZ ;  /* 0x0000000b04057899 */ /* 0x000fe4000800063f */
[----:B------:R-:W-:Y:S01]  /*0230*/  USHF.L.U32 UR4, UR4, 0x1, URZ ;  /* 0x0000000104047899 */ /* 0x000fe2000800063f */
[----:B------:R-:W0:Y:S11]  /*0240*/  FENCE.VIEW.ASYNC.S ;  /* 0x00000000000073c6 */ /* 0x000e360000000000 */
[----:B0-----:R0:W1:Y:S01]  /*0250*/  SYNCS.EXCH.64 URZ, [UR8], UR4 ;  /* 0x00000004083f75b2 */ /* 0x0010620008000100 */
[----:B------:R0:W2:Y:S01]  /*0260*/  SYNCS.EXCH.64 URZ, [UR8+0x90], UR6 ;  /* 0x00009006083f75b2 */ /* 0x0000a20008000100 */
[----:B------:R0:W3:Y:S01]  /*0270*/  SYNCS.EXCH.64 URZ, [UR8+0x8], UR4 ;  /* 0x00000804083f75b2 */ /* 0x0000e20008000100 */
[----:B------:R0:W4:Y:S01]  /*0280*/  SYNCS.EXCH.64 URZ, [UR8+0x98], UR6 ;  /* 0x00009806083f75b2 */ /* 0x0001220008000100 */
[----:B------:R0:W0:Y:S01]  /*0290*/  SYNCS.EXCH.64 URZ, [UR8+0x10], UR4 ;  /* 0x00001004083f75b2 */ /* 0x0000220008000100 */
        /* <DEDUP_REMOVED lines=31> */
[----:B-1234-:R-:W-:Y:S01]  /*0490*/  NOP ;  /* 0x0000000000007918 */ /* 0x01efe20000000000 */
.L_x_3:
[----:B0-----:R-:W-:Y:S05]  /*04a0*/  BSYNC B0 ;  /* 0x0000000000007941 */ /* 0x001fea0003800000 */
.L_x_2:
[----:B------:R-:W-:Y:S01]  /*04b0*/  SHF.R.S32.HI R7, RZ, 0x1f, R18 ;  /* 0x0000001fff077819 */ /* 0x000fe20000011412 */
[----:B------:R-:W0:Y:S01]  /*04c0*/  SHFL.IDX PT, R0, R0, RZ, 0x1f ;  /* 0x00001fff00007589 */ /* 0x000e2200000e0000 */
[----:B------:R-:W1:Y:S01]  /*04d0*/  S2UR UR8, SR_CTAID.X ;  /* 0x00000000000879c3 */ /* 0x000e620000002500 */
[----:B------:R-:W-:Y:S02]  /*04e0*/  ELECT P0, URZ, PT ;  /* 0x00000000003f782f */ /* 0x000fe40003800000 */
[----:B------:R-:W-:Y:S01]  /*04f0*/  LEA.HI R7, R7, R18, RZ, 0x7 ;  /* 0x0000001207077211 */ /* 0x000fe200078f38ff */
[----:B------:R-:W2:Y:S01]  /*0500*/  S2R R4, SR_CTAID.Y ;  /* 0x0000000000047919 */ /* 0x000ea20000002600 */
[----:B------:R-:W-:Y:S01]  /*0510*/  ULDC UR4, c[0x0][0x154] ;  /* 0x0000550000047ab9 */ /* 0x000fe20000000800 */
[----:B------:R-:W-:Y:S01]  /*0520*/  NOP ;  /* 0x0000000000007918 */ /* 0x000fe20000000000 */
[----:B------:R-:W-:Y:S01]  /*0530*/  LOP3.LUT R7, R7, 0xffffff80, RZ, 0xc0, !PT ;  /* 0xffffff8007077812 */ /* 0x000fe200078ec0ff */
[----:B------:R-:W-:Y:S01]  /*0540*/  NOP ;  /* 0x0000000000007918 */ /* 0x000fe20000000000 */
[----:B------:R-:W3:Y:S03]  /*0550*/  LDC R13, c[0x0][0x140] ;  /* 0x00005000ff0d7b82 */ /* 0x000ee60000000800 */
[----:B------:R-:W-:-:S05]  /*0560*/  IMAD.IADD R7, R18, 0x1, -R7 ;  /* 0x0000000112077824 */ /* 0x000fca00078e0a07 */
[----:B------:R-:W-:Y:S01]  /*0570*/  SHF.R.S32.HI R6, RZ, 0x1f, R7 ;  /* 0x0000001fff067819 */ /* 0x000fe20000011407 */
[----:B------:R-:W4:Y:S01]  /*0580*/  LDC R10, c[0x0][0x144] ;  /* 0x00005100ff0a7b82 */ /* 0x000f220000000800 */
[----:B------:R-:W-:Y:S02]  /*0590*/  LOP3.LUT P2, RZ, R7, 0x7, RZ, 0xc0, !PT ;  /* 0x0000000707ff7812 */ /* 0x000fe4000784c0ff */
[----:B------:R-:W-:Y:S02]  /*05a0*/  LEA.HI R6, R6, R7, RZ, 0x3 ;  /* 0x0000000706067211 */ /* 0x000fe400078f18ff */
[----:B0-----:R-:W-:Y:S02]  /*05b0*/  ISETP.NE.OR P0, PT, R0, RZ, !P0 ;  /* 0x000000ff0000720c */ /* 0x001fe40004705670 */
[--C-:B------:R-:W-:Y:S02]  /*05c0*/  SHF.R.S32.HI R0, RZ, 0x3, R6.reuse ;  /* 0x00000003ff007819 */ /* 0x100fe40000011406 */
[----:B------:R-:W-:-:S02]  /*05d0*/  SHF.R.S32.HI R9, RZ, 0x1f, R6 ;  /* 0x0000001fff097819 */ /* 0x000fc40000011406 */
[----:B------:R-:W-:Y:S02]  /*05e0*/  SHF.R.S32.HI R6, RZ, 0x1f, R3 ;  /* 0x0000001fff067819 */ /* 0x000fe40000011403 */
[----:B------:R-:W-:Y:S02]  /*05f0*/  LEA.HI R9, R9, R0, RZ, 0x2 ;  /* 0x0000000009097211 */ /* 0x000fe400078f10ff */
[----:B------:R-:W-:Y:S02]  /*0600*/  LEA.HI R6, R6, R3, RZ, 0x2 ;  /* 0x0000000306067211 */ /* 0x000fe400078f10ff */
[----:B--2---:R-:W-:Y:S01]  /*0610*/  I2FP.F32.U32 R8, R4 ;  /* 0x0000000400087245 */ /* 0x004fe20000201000 */
[----:B------:R-:W-:Y:S01]  /*0620*/  VOTEU.ALL UP0, P0 ;  /* 0x00000000003f7886 */ /* 0x000fe20000000000 */
[----:B------:R-:W-:Y:S01]  /*0630*/  LOP3.LUT R6, R6, 0x3ffffffc, RZ, 0xc0, !PT ;  /* 0x3ffffffc06067812 */ /* 0x000fe200078ec0ff */
[----:B------:R-:W-:Y:S01]  /*0640*/  VOTEU.ALL UP1, P0 ;  /* 0x00000000003f7886 */ /* 0x000fe20000020000 */
[----:B------:R-:W-:Y:S01]  /*0650*/  LOP3.LUT R9, R9, 0xfffffffc, RZ, 0xc0, !PT ;  /* 0xfffffffc09097812 */ /* 0x000fe200078ec0ff */
[----:B------:R-:W-:Y:S01]  /*0660*/  FMUL R12, R8, UR4 ;  /* 0x00000004080c7c20 */ /* 0x000fe20008400000 */
[----:B------:R-:W0:Y:S01]  /*0670*/  @!UP0 S2UR UR7, SR_CgaCtaId ;  /* 0x00000000000789c3 */ /* 0x000e220000008800 */
[----:B------:R-:W-:Y:S01]  /*0680*/  IMAD.IADD R11, R3, 0x1, -R6 ;  /* 0x00000001030b7824 */ /* 0x000fe200078e0a06 */
[----:B-1----:R-:W-:Y:S01]  /*0690*/  I2FP.F32.U32 R6, UR8 ;  /* 0x0000000800067c45 */ /* 0x002fe20008201000 */
[----:B------:R-:W-:Y:S01]  /*06a0*/  IMAD.IADD R0, R0, 0x1, -R9 ;  /* 0x0000000100007824 */ /* 0x000fe200078e0a09 */
[----:B------:R-:W-:Y:S01]  /*06b0*/  ULDC UR4, c[0x0][0x150] ;  /* 0x0000540000047ab9 */ /* 0x000fe20000000800 */
[----:B------:R-:W1:Y:S01]  /*06c0*/  F2I.U32.TRUNC.NTZ R12, R12 ;  /* 0x0000000c000c7305 */ /* 0x000e62000020f000 */
[----:B------:R-:W-:Y:S01]  /*06d0*/  SHF.R.S32.HI R3, RZ, 0x1f, R2 ;  /* 0x0000001fff037819 */ /* 0x000fe20000011402 */
[----:B------:R-:W-:Y:S01]  /*06e0*/  FMUL R8, R6, UR4 ;  /* 0x0000000406087c20 */ /* 0x000fe20008400000 */
[----:B------:R-:W2:Y:S01]  /*06f0*/  LDC R9, c[0x0][0x148] ;  /* 0x00005200ff097b82 */ /* 0x000ea20000000800 */
[----:B------:R-:W-:Y:S01]  /*0700*/  IMAD R11, R11, 0x4, R0 ;  /* 0x000000040b0b7824 */ /* 0x000fe200078e0200 */
[----:B------:R-:W-:Y:S01]  /*0710*/  LEA.HI R3, R3, R2, RZ, 0x2 ;  /* 0x0000000203037211 */ /* 0x000fe200078f10ff */
[----:B------:R-:W-:Y:S01]  /*0720*/  UMOV UR4, 0x20 ;  /* 0x0000002000047882 */ /* 0x000fe20000000000 */
[----:B------:R-:W-:Y:S01]  /*0730*/  @!UP0 UMOV UR6, 0x400 ;  /* 0x0000040000068882 */ /* 0x000fe20000000000 */
[----:B------:R-:W5:Y:S01]  /*0740*/  F2I.U32.TRUNC.NTZ R8, R8 ;  /* 0x0000000800087305 */ /* 0x000f62000020f000 */
[----:B------:R-:W-:Y:S01]  /*0750*/  LOP3.LUT R3, R3, 0xfffffffc, RZ, 0xc0, !PT ;  /* 0xfffffffc03037812 */ /* 0x000fe200078ec0ff */
[----:B------:R-:W-:Y:S01]  /*0760*/  IMAD.SHL.U32 R6, R11, 0x4, RZ ;  /* 0x000000040b067824 */ /* 0x000fe200078e00ff */
[----:B------:R-:W-:-:S04]  /*0770*/  @!UP0 UIADD3 UR4, -UR4, 0x100000, URZ ;  /* 0x0010000004048890 */ /* 0x000fc8000fffe13f */
[----:B------:R-:W-:Y:S02]  /*0780*/  @!UP0 USHF.L.U32 UR5, UR4, 0xb, URZ ;  /* 0x0000000b04058899 */ /* 0x000fe4000800063f */
[----:B------:R-:W-:Y:S01]  /*0790*/  @!UP0 USHF.L.U32 UR4, UR4, 0x1, URZ ;  /* 0x0000000104048899 */ /* 0x000fe2000800063f */
[----:B---3--:R-:W-:Y:S01]  /*07a0*/  ISETP.EQ.U32.AND P3, PT, R13, 0x1, PT ;  /* 0x000000010d00780c */ /* 0x008fe20003f62070 */
[----:B------:R-:W-:Y:S01]  /*07b0*/  IMAD.IADD R0, R2, 0x1, -R3 ;  /* 0x0000000102007824 */ /* 0x000fe200078e0a03 */
[----:B------:R-:W-:Y:S01]  /*07c0*/  LOP3.LUT R23, R11, 0xc, R6, 0x78, !PT ;  /* 0x0000000c0b177812 */ /* 0x000fe200078e7806 */
[----:B-1----:R-:W-:Y:S01]  /*07d0*/  IMAD.MOV R14, RZ, RZ, -R12 ;  /* 0x000000ffff0e7224 */ /* 0x002fe200078e0a0c */
[----:B0-----:R-:W-:Y:S02]  /*07e0*/  @!UP0 ULEA UR6, UR7, UR6, 0x18 ;  /* 0x0000000607068291 */ /* 0x001fe4000f8ec03f */
[C---:B------:R-:W-:Y:S01]  /*07f0*/  ISETP.NE.AND P1, PT, R0.reuse, 0x3, PT ;  /* 0x000000030000780c */ /* 0x040fe20003f25270 */
[----:B------:R-:W-:Y:S01]  /*0800*/  VOTEU.ALL UP0, P0 ;  /* 0x00000000003f7886 */ /* 0x000fe20000000000 */
[----:B------:R-:W-:Y:S01]  /*0810*/  ISETP.LT.U32.AND P0, PT, R23, 0x8, !P2 ;  /* 0x000000081700780c */ /* 0x000fe20005701070 */
[----:B-----5:R-:W-:Y:S01]  /*0820*/  IMAD.MOV R3, RZ, RZ, -R8 ;  /* 0x000000ffff037224 */ /* 0x020fe200078e0a08 */
[----:B------:R-:W-:Y:S01]  /*0830*/  ISETP.EQ.OR P1, PT, R0, RZ, !P1 ;  /* 0x000000ff0000720c */ /* 0x000fe20004f22670 */
[C---:B------:R-:W-:Y:S01]  /*0840*/  VIADD R8, R5.reuse, 0xffffffff ;  /* 0xffffffff05087836 */ /* 0x040fe20000000000 */
[----:B------:R-:W-:Y:S01]  /*0850*/  ISETP.NE.AND P2, PT, R5, RZ, PT ;  /* 0x000000ff0500720c */ /* 0x000fe20003f45270 */
[----:B--2---:R-:W-:Y:S01]  /*0860*/  IMAD R2, R9, R14, R4 ;  /* 0x0000000e09027224 */ /* 0x004fe200078e0204 */
[----:B------:R-:W-:Y:S01]  /*0870*/  ISETP.EQ.AND P1, PT, R5, RZ, P1 ;  /* 0x000000ff0500720c */ /* 0x000fe20000f22270 */
[----:B----4-:R-:W-:Y:S01]  /*0880*/  IMAD R3, R10, R3, UR8 ;  /* 0x000000080a037e24 */ /* 0x010fe2000f8e0203 */
[----:B------:R-:W-:Y:S01]  /*0890*/  ISETP.GE.U32.AND P5, PT, R8, 0x2, PT ;  /* 0x000000020800780c */ /* 0x000fe20003fa6070 */
[----:B------:R-:W0:Y:S02]  /*08a0*/  FENCE.VIEW.ASYNC.S ;  /* 0x00000000000073c6 */ /* 0x000e240000000000 */
[----:B0-----:R0:W1:Y:S01]  /*08b0*/  @!UP0 SYNCS.EXCH.64 URZ, [UR6+0x130], UR4 ;  /* 0x00013004063f85b2 */ /* 0x0010620008000100 */
[----:B------:R-:W-:-:S02]  /*08c0*/  ISETP.NE.AND P4, PT, R2, R23, PT ;  /* 0x000000170200720c */ /* 0x000fc40003f85270 */
[----:B------:R-:W-:Y:S02]  /*08d0*/  SEL R19, RZ, 0x1, !P1 ;  /* 0x00000001ff137807 */ /* 0x000fe40004800000 */
[----:B------:R-:W-:Y:S02]  /*08e0*/  ISETP.EQ.OR P4, PT, R3, RZ, !P4 ;  /* 0x000000ff0300720c */ /* 0x000fe40006782670 */
[----:B------:R-:W-:Y:S02]  /*08f0*/  SEL R19, R19, 0x2, P5 ;  /* 0x0000000213137807 */ /* 0x000fe40002800000 */
[----:B------:R-:W-:-:S04]  /*0900*/  PLOP3.LUT P0, PT, P0, P4, PT, 0x80, 0x0 ;  /* 0x000000000000781c */ /* 0x000fc80000709070 */
[----:B------:R-:W-:Y:S01]  /*0910*/  P2R R157, PR, RZ, 0x1 ;  /* 0x00000001ff9d7803 */ /* 0x000fe20000000000 */
[----:B------:R0:W2:Y:S01]  /*0920*/  @!UP1 SYNCS.EXCH.64 URZ, [UR6+0x138], UR4 ;  /* 0x00013804063f95b2 */ /* 0x0000a20008000100 */
[----:B------:R-:W-:Y:S01]  /*0930*/  NOP ;  /* 0x0000000000007918 */ /* 0x000fe20000000000 */
[----:B------:R-:W-:Y:S06]  /*0940*/  @!P3 BRA `(.L_x_4) ;  /* 0x000000000008b947 */ /* 0x000fec0003800000 */
[----:B-12---:R-:W-:Y:S01]  /*0950*/  UCGABAR_ARV ;  /* 0x00000000000079c7 */ /* 0x006fe20008000000 */
[----:B------:R-:W-:Y:S05]  /*0960*/  BRA `(.L_x_5) ;  /* 0x0000000000047947 */ /* 0x000fea0003800000 */
.L_x_4:
[----:B-12---:R-:W-:Y:S01]  /*0970*/  NOP ;  /* 0x0000000000007918 */ /* 0x006fe20000000000 */
.L_x_5:
[----:B------:R-:W1:Y:S01]  /*0980*/  LDC R2, c[0x0][0x65c] ;  /* 0x00019700ff027b82 */ /* 0x000e620000000800 */
[----:B------:R-:W-:Y:S02]  /*0990*/  IMAD.U32 R6, RZ, RZ, UR8 ;  /* 0x00000008ff067e24 */ /* 0x000fe4000f8e00ff */
[----:B------:R-:W-:Y:S01]  /*09a0*/  IMAD.MOV.U32 R7, RZ, RZ, RZ ;  /* 0x000000ffff077224 */ /* 0x000fe200078e00ff */
[----:B-1----:R-:W-:-:S04]  /*09b0*/  ISETP.NE.AND P1, PT, R2, 0x1, PT ;  /* 0x000000010200780c */ /* 0x002fc80003f25270 */
[----:B------:R-:W-:-:S09]  /*09c0*/  P2R R5, PR, RZ, 0x2 ;  /* 0x00000002ff057803 */ /* 0x000fd20000000000 */
[----:B------:R-:W1:Y:S01]  /*09d0*/  @P1 LDC R17, c[0x0][0x10] ;  /* 0x00000400ff111b82 */ /* 0x000e620000000800 */
[----:B------:R-:W-:Y:S02]  /*09e0*/  @P1 IMAD.MOV.U32 R5, RZ, RZ, RZ ;  /* 0x000000ffff051224 */ /* 0x000fe400078e00ff */
[----:B------:R-:W-:-:S05]  /*09f0*/  @P1 IMAD.MOV.U32 R13, RZ, RZ, RZ ;  /* 0x000000ffff0d1224 */ /* 0x000fca00078e00ff */
[----:B------:R-:W2:Y:S01]  /*0a00*/  @!P1 LDC R11, c[0x0][0xc] ;  /* 0x00000300ff0b9b82 */ /* 0x000ea20000000800 */
[----:B-1----:R-:W-:-:S04]  /*0a10*/  @P1 IMAD.WIDE.U32 R16, R17, UR8, R4 ;  /* 0x0000000811101c25 */ /* 0x002fc8000f8e0004 */
[----:B------:R-:W-:Y:S02]  /*0a20*/  @P1 IMAD.IADD R17, R17, 0x1, R13 ;  /* 0x0000000111111824 */ /* 0x000fe400078e020d */
[----:B--2---:R-:W-:-:S04]  /*0a30*/  @!P1 IMAD.WIDE.U32 R6, R4, R11, R6 ;  /* 0x0000000b04069225 */ /* 0x004fc800078e0006 */
[----:B------:R-:W-:Y:S02]  /*0a40*/  @!P1 IMAD.MOV.U32 R16, RZ, RZ, R6 ;  /* 0x000000ffff109224 */ /* 0x000fe400078e0006 */
[----:B------:R-:W-:Y:S01]  /*0a50*/  @!P1 IMAD.MOV.U32 R17, RZ, RZ, R7 ;  /* 0x000000ffff119224 */ /* 0x000fe200078e0007 */
[----:B------:R-:W-:Y:S06]  /*0a60*/  @!P3 BRA `(.L_x_6) ;  /* 0x00000000000cb947 */ /* 0x000fec0003800000 */
[----:B------:R-:W-:Y:S01]  /*0a70*/  UCGABAR_WAIT ;  /* 0x0000000000007dc7 */ /* 0x000fe20008000000 */
[----:B------:R-:W-:Y:S01]  /*0a80*/  CCTL.IVALL ;  /* 0x00000000ff00798f */ /* 0x000fe20002000000 */
[----:B------:R-:W-:Y:S05]  /*0a90*/  BRA `(.L_x_7) ;  /* 0x0000000000047947 */ /* 0x000fea0003800000 */
.L_x_6:
[----:B------:R-:W-:Y:S06]  /*0aa0*/  BAR.SYNC.DEFER_BLOCKING 0x0 ;  /* 0x0000000000007b1d */ /* 0x000fec0000010000 */
.L_x_7:
[----:B------:R-:W-:Y:S05]  /*0ab0*/  @!P2 BRA `(.L_x_8) ;  /* 0x0000007c0068a947 */ /* 0x000fea0003800000 */
[----:B------:R-:W-:-:S13]  /*0ac0*/  ISETP.GT.U32.AND P0, PT, R8, 0x1, PT ;  /* 0x000000010800780c */ /* 0x000fda0003f04070 */
[----:B0-----:R-:W-:Y:S05]  /*0ad0*/  @P0 EXIT ;  /* 0x000000000000094d */ /* 0x001fea0003800000 */
[----:B------:R-:W-:Y:S01]  /*0ae0*/  ULDC.64 UR4, c[0x0][0x650] ;  /* 0x0001940000047ab9 */ /* 0x000fe20000000a00 */
[----:B------:R-:W-:Y:S01]  /*0af0*/  PRMT R0, RZ, 0x7610, R0 ;  /* 0x00007610ff007816 */ /* 0x000fe20000000000 */
[----:B------:R-:W-:Y:S01]  /*0b00*/  IMAD.MOV.U32 R153, RZ, RZ, -0x1 ;  /* 0xffffffffff997424 */ /* 0x000fe200078e00ff */
[----:B------:R-:W-:Y:S01]  /*0b10*/  ISETP.GE.U32.AND P0, PT, R16, UR4, PT ;  /* 0x0000000410007c0c */ /* 0x000fe2000bf06070 */
[----:B------:R-:W-:Y:S02]  /*0b20*/  IMAD.MOV.U32 R152, RZ, RZ, -0x1 ;  /* 0xffffffffff987424 */ /* 0x000fe400078e00ff */
[----:B------:R-:W-:Y:S01]  /*0b30*/  IMAD.MOV.U32 R22, RZ, RZ, -0x1 ;  /* 0xffffffffff167424 */ /* 0x000fe200078e00ff */
[----:B------:R-:W-:-:S13]  /*0b40*/  ISETP.GE.U32.AND.EX P0, PT, R17, UR5, PT, P0 ;  /* 0x0000000511007c0c */ /* 0x000fda000bf06100 */
[----:B------:R-:W-:Y:S05]  /*0b50*/  @P0 BRA `(.L_x_9) ;  /* 0x00000004002c0947 */ /* 0x000fea0003800000 */
[----:B------:R-:W0:Y:S01]  /*0b60*/  LDC.64 R20, c[0x0][0x628] ;  /* 0x00018a00ff147b82 */ /* 0x000e220000000a00 */
[----:B------:R-:W-:Y:S02]  /*0b70*/  IMAD.MOV.U32 R6, RZ, RZ, R16 ;  /* 0x000000ffff067224 */ /* 0x000fe400078e0010 */
[----:B------:R-:W-:-:S05]  /*0b80*/  IMAD.MOV.U32 R7, RZ, RZ, R17 ;  /* 0x000000ffff077224 */ /* 0x000fca00078e0011 */
[----:B------:R-:W1:Y:S08]  /*0b90*/  LDC R0, c[0x0][0x630] ;  /* 0x00018c00ff007b82 */ /* 0x000e700000000800 */
[----:B------:R-:W2:Y:S01]  /*0ba0*/  LDC.64 R24, c[0x0][0x620] ;  /* 0x00018800ff187b82 */ /* 0x000ea20000000a00 */
[----:B0-----:R-:W-:-:S04]  /*0bb0*/  ISETP.NE.U32.AND P0, PT, R20, RZ, PT ;  /* 0x000000ff1400720c */ /* 0x001fc80003f05070 */
[----:B------:R-:W-:-:S13]  /*0bc0*/  ISETP.NE.AND.EX P0, PT, R21, RZ, PT, P0 ;  /* 0x000000ff1500720c */ /* 0x000fda0003f05300 */
[----:B-12---:R-:W-:Y:S05]  /*0bd0*/  @!P0 BRA `(.L_x_10) ;  /* 0x0000000000288947 */ /* 0x006fea0003800000 */
[----:B------:R-:W0:Y:S02]  /*0be0*/  LDC R13, c[0x0][0x634] ;  /* 0x00018d00ff0d7b82 */ /* 0x000e240000000800 */
[----:B0-----:R-:W-:-:S05]  /*0bf0*/  IADD3 R13, P0, R16, R13, RZ ;  /* 0x0000000d100d7210 */ /* 0x001fca0007f1e0ff */
[----:B------:R-:W-:-:S04]  /*0c00*/  IMAD.X R15, RZ, RZ, R17, P0 ;  /* 0x000000ffff0f7224 */ /* 0x000fc800000e0611 */
[----:B------:R-:W-:-:S04]  /*0c10*/  IMAD.WIDE.U32 R6, R15, R20, RZ ;  /* 0x000000140f067225 */ /* 0x000fc800078e00ff */
[----:B------:R-:W-:-:S04]  /*0c20*/  IMAD.WIDE.U32 R10, P0, R13, R21, R6 ;  /* 0x000000150d0a7225 */ /* 0x000fc80007800006 */
[----:B------:R-:W-:-:S04]  /*0c30*/  IMAD.WIDE.U32 R6, R13, R20, RZ ;  /* 0x000000140d067225 */ /* 0x000fc800078e00ff */
[----:B------:R-:W-:Y:S01]  /*0c40*/  IMAD.X R13, RZ, RZ, RZ, P0 ;  /* 0x000000ffff0d7224 */ /* 0x000fe200000e06ff */
[----:B------:R-:W-:Y:S01]  /*0c50*/  IADD3 RZ, P0, R7, R10, RZ ;  /* 0x0000000a07ff7210 */ /* 0x000fe20007f1e0ff */
[----:B------:R-:W-:-:S04]  /*0c60*/  IMAD.MOV.U32 R12, RZ, RZ, R11 ;  /* 0x000000ffff0c7224 */ /* 0x000fc800078e000b */
[----:B------:R-:W-:-:S08]  /*0c70*/  IMAD.WIDE.U32.X R6, R15, R21, R12, P0 ;  /* 0x000000150f067225 */ /* 0x000fd000000e040c */
.L_x_10:
[----:B------:R-:W0:Y:S01]  /*0c80*/  LDC.64 R20, c[0x0][0x640] ;  /* 0x00019000ff147b82 */ /* 0x000e220000000a00 */
[--C-:B------:R-:W-:Y:S01]  /*0c90*/  SHF.R.U64 R27, R6, R0, R7.reuse ;  /* 0x00000000061b7219 */ /* 0x100fe20000001207 */
[----:B------:R-:W-:Y:S01]  /*0ca0*/  IMAD R28, R9, R14, R4 ;  /* 0x0000000e091c7224 */ /* 0x000fe200078e0204 */
[----:B------:R-:W-:Y:S02]  /*0cb0*/  SHF.R.U32.HI R0, RZ, R0, R7 ;  /* 0x00000000ff007219 */ /* 0x000fe40000011607 */
[----:B------:R-:W-:-:S03]  /*0cc0*/  IADD3 R5, P0, RZ, -R27, RZ ;  /* 0x8000001bff057210 */ /* 0x000fc60007f1e0ff */
[----:B------:R-:W1:Y:S02]  /*0cd0*/  LDC R8, c[0x0][0x618] ;  /* 0x00018600ff087b82 */ /* 0x000e640000000800 */
[----:B------:R-:W-:-:S04]  /*0ce0*/  IMAD.X R7, RZ, RZ, ~R0, P0 ;  /* 0x000000ffff077224 */ /* 0x000fc800000e0e00 */
[-C--:B------:R-:W-:Y:S02]  /*0cf0*/  IMAD R0, R7, R24.reuse, RZ ;  /* 0x0000001807007224 */ /* 0x080fe400078e02ff */
[----:B------:R-:W2:Y:S01]  /*0d00*/  LDC R11, c[0x0][0x608] ;  /* 0x00018200ff0b7b82 */ /* 0x000ea20000000800 */
[----:B------:R-:W-:-:S04]  /*0d10*/  IMAD.WIDE.U32 R6, R5, R24, R16 ;  /* 0x0000001805067225 */ /* 0x000fc800078e0010 */
[----:B------:R-:W-:Y:S02]  /*0d20*/  IMAD R5, R5, R25, R0 ;  /* 0x0000001905057224 */ /* 0x000fe400078e0200 */
[----:B------:R-:W-:Y:S01]  /*0d30*/  IMAD.MOV.U32 R25, RZ, RZ, 0x1 ;  /* 0x00000001ff197424 */ /* 0x000fe200078e00ff */
[----:B------:R-:W3:Y:S01]  /*0d40*/  LDC R12, c[0x0][0x658] ;  /* 0x00019600ff0c7b82 */ /* 0x000ee20000000800 */
[----:B0-----:R-:W-:Y:S01]  /*0d50*/  ISETP.NE.U32.AND P0, PT, R20, RZ, PT ;  /* 0x000000ff1400720c */ /* 0x001fe20003f05070 */
[----:B------:R-:W-:Y:S02]  /*0d60*/  IMAD.IADD R5, R7, 0x1, R5 ;  /* 0x0000000107057824 */ /* 0x000fe400078e0205 */
[----:B------:R-:W-:Y:S01]  /*0d70*/  IMAD.MOV.U32 R7, RZ, RZ, -0x1 ;  /* 0xffffffffff077424 */ /* 0x000fe200078e00ff */
[----:B------:R-:W-:-:S03]  /*0d80*/  ISETP.NE.AND.EX P0, PT, R21, RZ, PT, P0 ;  /* 0x000000ff1500720c */ /* 0x000fc60003f05300 */
[----:B------:R-:W0:Y:S01]  /*0d90*/  LDC R15, c[0x0][0x600] ;  /* 0x00018000ff0f7b82 */ /* 0x000e220000000800 */
[-CC-:B-1----:R-:W-:Y:S02]  /*0da0*/  SHF.R.U64 R13, R6, R8.reuse, R5.reuse ;  /* 0x00000008060d7219 */ /* 0x182fe40000001205 */
[----:B------:R-:W-:-:S05]  /*0db0*/  SHF.R.U32.HI R0, RZ, R8, R5 ;  /* 0x00000008ff007219 */ /* 0x000fca0000011605 */
[----:B------:R-:W1:Y:S01]  /*0dc0*/  LDC R22, c[0x0][0x648] ;  /* 0x00019200ff167b82 */ /* 0x000e620000000800 */
[-CC-:B--2---:R-:W-:Y:S02]  /*0dd0*/  SHF.R.U64 R29, R13, R11.reuse, R0.reuse ;  /* 0x0000000b0d1d7219 */ /* 0x184fe40000001200 */
[----:B------:R-:W-:-:S05]  /*0de0*/  SHF.R.U32.HI R5, RZ, R11, R0 ;  /* 0x0000000bff057219 */ /* 0x000fca0000011600 */
[----:B------:R-:W2:Y:S01]  /*0df0*/  LDC R24, c[0x0][0x638] ;  /* 0x00018e00ff187b82 */ /* 0x000ea20000000800 */
[-CC-:B---3--:R-:W-:Y:S02]  /*0e00*/  SHF.R.U64 R14, R29, R12.reuse, R5.reuse ;  /* 0x0000000c1d0e7219 */ /* 0x188fe40000001205 */
[-C--:B------:R-:W-:Y:S02]  /*0e10*/  SHF.L.U32 R0, R7, R12.reuse, RZ ;  /* 0x0000000c07007219 */ /* 0x080fe400000006ff */
[----:B------:R-:W-:Y:S01]  /*0e20*/  SHF.R.U32.HI R5, RZ, R12, R5 ;  /* 0x0000000cff057219 */ /* 0x000fe20000011605 */
[----:B------:R-:W-:Y:S01]  /*0e30*/  IMAD.MOV.U32 R4, RZ, RZ, R14 ;  /* 0x000000ffff047224 */ /* 0x000fe200078e000e */
[----:B------:R-:W-:Y:S01]  /*0e40*/  LOP3.LUT R10, RZ, R0, RZ, 0x33, !PT ;  /* 0x00000000ff0a7212 */ /* 0x000fe200078e33ff */
[----:B------:R-:W3:Y:S01]  /*0e50*/  LDC R26, c[0x0][0x610] ;  /* 0x00018400ff1a7b82 */ /* 0x000ee20000000800 */
[----:B------:R-:W-:Y:S05]  /*0e60*/  @!P0 BRA `(.L_x_11) ;  /* 0x0000000000288947 */ /* 0x000fea0003800000 */
[----:B------:R-:W4:Y:S02]  /*0e70*/  LDC R9, c[0x0][0x64c] ;  /* 0x00019300ff097b82 */ /* 0x000f240000000800 */
[----:B----4-:R-:W-:-:S05]  /*0e80*/  IADD3 R9, P0, R14, R9, RZ ;  /* 0x000000090e097210 */ /* 0x010fca0007f1e0ff */
        /* <DEDUP_REMOVED lines=8> */
.L_x_11:
[----:B-1----:R-:W-:Y:S01]  /*0f10*/  SHF.R.U64 R4, R4, R22, R5 ;  /* 0x0000001604047219 */ /* 0x002fe20000001205 */
[----:B0-----:R-:W-:Y:S01]  /*0f20*/  VIADD R6, R15, 0xffffffff ;  /* 0xffffffff0f067836 */ /* 0x001fe20000000000 */
[----:B------:R-:W-:Y:S01]  /*0f30*/  SHF.L.U32 R0, R25, R12, RZ ;  /* 0x0000000c19007219 */ /* 0x000fe200000006ff */
[----:B------:R-:W-:Y:S01]  /*0f40*/  IMAD.MOV.U32 R22, RZ, RZ, R27 ;  /* 0x000000ffff167224 */ /* 0x000fe200078e001b */
[----:B------:R-:W-:Y:S01]  /*0f50*/  LOP3.LUT R5, R29, R10, RZ, 0xc0, !PT ;  /* 0x0000000a1d057212 */ /* 0x000fe200078ec0ff */
[----:B------:R-:W-:Y:S01]  /*0f60*/  IMAD.MOV R7, RZ, RZ, -R4 ;  /* 0x000000ffff077224 */ /* 0x000fe200078e0a04 */
[----:B------:R-:W-:Y:S02]  /*0f70*/  SEL R3, R3, R28, !P1 ;  /* 0x0000001c03037207 */ /* 0x000fe40004800000 */
[----:B------:R-:W-:Y:S01]  /*0f80*/  LOP3.LUT R6, R13, R6, RZ, 0xc0, !PT ;  /* 0x000000060d067212 */ /* 0x000fe200078ec0ff */
[----:B------:R-:W-:Y:S02]  /*0f90*/  IMAD R4, R0, R4, R5 ;  /* 0x0000000400047224 */ /* 0x000fe400078e0205 */
[----:B--2---:R-:W-:-:S02]  /*0fa0*/  IMAD R0, R7, R24, R14 ;  /* 0x0000001807007224 */ /* 0x004fc400078e020e */
[----:B---3--:R-:W-:Y:S02]  /*0fb0*/  IMAD R3, R4, R26, R3 ;  /* 0x0000001a04037224 */ /* 0x008fe400078e0203 */
[----:B------:R-:W-:Y:S02]  /*0fc0*/  IMAD.MOV.U32 R5, RZ, RZ, 0x1 ;  /* 0x00000001ff057424 */ /* 0x000fe400078e00ff */
[----:B------:R-:W-:-:S03]  /*0fd0*/  IMAD R4, R0, R15, R6 ;  /* 0x0000000f00047224 */ /* 0x000fc600078e0206 */
[----:B------:R-:W-:Y:S02]  /*0fe0*/  PRMT R0, R5, 0x7610, R0 ;  /* 0x0000761005007816 */ /* 0x000fe40000000000 */
[----:B------:R-:W-:Y:S02]  /*0ff0*/  SEL R152, R4, R3, !P1 ;  /* 0x0000000304987207 */ /* 0x000fe40004800000 */
[----:B------:R-:W-:-:S07]  /*1000*/  SEL R153, R3, R4, !P1 ;  /* 0x0000000403997207 */ /* 0x000fce0004800000 */
.L_x_9:
[----:B------:R-:W-:-:S08]  /*1010*/  NOP ;  /* 0x0000000000007918 */ /* 0x000fd00000000000 */
[----:B------:R-:W0:Y:S02]  /*1020*/  USETMAXREG.TRY_ALLOC.CTAPOOL UP0, 0xe8 ;  /* 0x000000e8000079c8 */ /* 0x000e240008000600 */
[----:B0-----:R-:W-:-:S13]  /*1030*/  PLOP3.LUT P0, PT, PT, PT, UP0, 0x80, 0x0 ;  /* 0x000000000000781c */ /* 0x001fda0003f0f008 */
[----:B------:R-:W-:Y:S05]  /*1040*/  @!P0 BRA `(.L_x_9) ;  /* 0xfffffffc00f08947 */ /* 0x000fea000383ffff */
[----:B------:R-:W-:Y:S01]  /*1050*/  ULDC.64 UR4, c[0x0][0x598] ;  /* 0x0001660000047ab9 */ /* 0x000fe20000000a00 */
[----:B------:R-:W-:Y:S01]  /*1060*/  ULDC.64 UR36, c[0x0][0x208] ;  /* 0x0000820000247ab9 */ /* 0x000fe20000000a00 */
[----:B------:R-:W-:-:S04]  /*1070*/  ISETP.NE.U32.AND P0, PT, RZ, UR4, PT ;  /* 0x00000004ff007c0c */ /* 0x000fc8000bf05070 */
[----:B------:R-:W-:-:S13]  /*1080*/  ISETP.NE.AND.EX P0, PT, RZ, UR5, PT, P0 ;  /* 0x00000005ff007c0c */ /* 0x000fda000bf05300 */
[----:B------:R-:W-:Y:S05]  /*1090*/  @!P0 BRA `(.L_x_12) ;  /* 0x00000000001c8947 */ /* 0x000fea0003800000 */
[----:B------:R-:W0:Y:S02]  /*10a0*/  LDC.64 R4, c[0x0][0x598] ;  /* 0x00016600ff047b82 */ /* 0x000e240000000a00 */
[----:B0-----:R-:W2:Y:S02]  /*10b0*/  LDG.E.64 R4, desc[UR36][R4.64] ;  /* 0x0000002404047981 */ /* 0x001ea4000c1e1b00 */
[----:B--2---:R-:W-:-:S04]  /*10c0*/  ISETP.NE.U32.AND P0, PT, R4, RZ, PT ;  /* 0x000000ff0400720c */ /* 0x004fc80003f05070 */
[----:B------:R-:W-:-:S13]  /*10d0*/  ISETP.NE.AND.EX P0, PT, R5, RZ, PT, P0 ;  /* 0x000000ff0500720c */ /* 0x000fda0003f05300 */
[----:B------:R-:W-:Y:S05]  /*10e0*/  @!P0 BRA `(.L_x_12) ;  /* 0x0000000000088947 */ /* 0x000fea0003800000 */
[----:B------:R0:W5:Y:S01]  /*10f0*/  LD.E R154, desc[UR36][R4.64] ;  /* 0x00000024049a7980 */ /* 0x000162000c101900 */
[----:B------:R-:W-:Y:S05]  /*1100*/  BRA `(.L_x_13) ;  /* 0x0000000000247947 */ /* 0x000fea0003800000 */
.L_x_12:
[----:B------:R-:W-:Y:S02]  /*1110*/  ULDC.64 UR4, c[0x0][0x588] ;  /* 0x0001620000047ab9 */ /* 0x000fe40000000a00 */
[----:B------:R-:W-:-:S04]  /*1120*/  ISETP.NE.U32.AND P0, PT, RZ, UR4, PT ;  /* 0x00000004ff007c0c */ /* 0x000fc8000bf05070 */
[----:B------:R-:W-:-:S13]  /*1130*/  ISETP.NE.AND.EX P0, PT, RZ, UR5, PT, P0 ;  /* 0x00000005ff007c0c */ /* 0x000fda000bf05300 */
[----:B------:R-:W-:Y:S05]  /*1140*/  @!P0 BRA `(.L_x_14) ;  /* 0x00000000000c8947 */ /* 0x000fea0003800000 */
[----:B------:R-:W0:Y:S02]  /*1150*/  LDC.64 R154, c[0x0][0x588] ;  /* 0x00016200ff9a7b82 */ /* 0x000e240000000a00 */
[----:B0-----:R1:W5:Y:S01]  /*1160*/  LDG.E R154, desc[UR36][R154.64] ;  /* 0x000000249a9a7981 */ /* 0x001362000c1e1900 */
[----:B------:R-:W-:Y:S05]  /*1170*/  BRA `(.L_x_13) ;  /* 0x0000000000087947 */ /* 0x000fea0003800000 */
.L_x_14:
[----:B------:R-:W-:Y:S02]  /*1180*/  ULDC UR4, c[0x0][0x580] ;  /* 0x0001600000047ab9 */ /* 0x000fe40000000800 */
[----:B------:R-:W-:-:S07]  /*1190*/  IMAD.U32 R154, RZ, RZ, UR4 ;  /* 0x00000004ff9a7e24 */ /* 0x000fce000f8e00ff */
.L_x_13:
[----:B------:R-:W-:Y:S02]  /*11a0*/  ULDC.64 UR4, c[0x0][0x5a0] ;  /* 0x0001680000047ab9 */ /* 0x000fe40000000a00 */
[----:B------:R-:W-:-:S04]  /*11b0*/  ISETP.NE.U32.AND P0, PT, RZ, UR4, PT ;  /* 0x00000004ff007c0c */ /* 0x000fc8000bf05070 */
[----:B------:R-:W-:-:S13]  /*11c0*/  ISETP.NE.AND.EX P0, PT, RZ, UR5, PT, P0 ;  /* 0x00000005ff007c0c */ /* 0x000fda000bf05300 */
[----:B------:R-:W-:Y:S05]  /*11d0*/  @!P0 BRA `(.L_x_15) ;  /* 0x00000000001c8947 */ /* 0x000fea0003800000 */
[----:B0-----:R-:W0:Y:S02]  /*11e0*/  LDC.64 R4, c[0x0][0x5a0] ;  /* 0x00016800ff047b82 */ /* 0x001e240000000a00 */
[----:B0-----:R-:W2:Y:S02]  /*11f0*/  LDG.E.64 R4, desc[UR36][R4.64] ;  /* 0x0000002404047981 */ /* 0x001ea4000c1e1b00 */
[----:B--2---:R-:W-:-:S04]  /*1200*/  ISETP.NE.U32.AND P0, PT, R4, RZ, PT ;  /* 0x000000ff0400720c */ /* 0x004fc80003f05070 */
[----:B------:R-:W-:-:S13]  /*1210*/  ISETP.NE.AND.EX P0, PT, R5, RZ, PT, P0 ;  /* 0x000000ff0500720c */ /* 0x000fda0003f05300 */
[----:B------:R-:W-:Y:S05]  /*1220*/  @!P0 BRA `(.L_x_15) ;  /* 0x0000000000088947 */ /* 0x000fea0003800000 */
[----:B-1----:R0:W5:Y:S01]  /*1230*/  LD.E R155, desc[UR36][R4.64] ;  /* 0x00000024049b7980 */ /* 0x002162000c101900 */
[----:B------:R-:W-:Y:S05]  /*1240*/  BRA `(.L_x_16) ;  /* 0x0000000000247947 */ /* 0x000fea0003800000 */
.L_x_15:
[----:B------:R-:W-:Y:S02]  /*1250*/  ULDC.64 UR4, c[0x0][0x590] ;  /* 0x0001640000047ab9 */ /* 0x000fe40000000a00 */
[----:B------:R-:W-:-:S04]  /*1260*/  ISETP.NE.U32.AND P0, PT, RZ, UR4, PT ;  /* 0x00000004ff007c0c */ /* 0x000fc8000bf05070 */
[----:B------:R-:W-:-:S13]  /*1270*/  ISETP.NE.AND.EX P0, PT, RZ, UR5, PT, P0 ;  /* 0x00000005ff007c0c */ /* 0x000fda000bf05300 */
[----:B------:R-:W-:Y:S05]  /*1280*/  @!P0 BRA `(.L_x_17) ;  /* 0x00000000000c8947 */ /* 0x000fea0003800000 */
[----:B0-----:R-:W1:Y:S02]  /*1290*/  LDC.64 R4, c[0x0][0x590] ;  /* 0x00016400ff047b82 */ /* 0x001e640000000a00 */
[----:B-1----:R1:W5:Y:S01]  /*12a0*/  LDG.E R155, desc[UR36][R4.64] ;  /* 0x00000024049b7981 */ /* 0x002362000c1e1900 */
[----:B------:R-:W-:Y:S05]  /*12b0*/  BRA `(.L_x_16) ;  /* 0x0000000000087947 */ /* 0x000fea0003800000 */
.L_x_17:
[----:B------:R-:W-:Y:S02]  /*12c0*/  ULDC UR4, c[0x0][0x584] ;  /* 0x0001610000047ab9 */ /* 0x000fe40000000800 */
[----:B-1----:R-:W-:-:S07]  /*12d0*/  IMAD.U32 R155, RZ, RZ, UR4 ;  /* 0x00000004ff9b7e24 */ /* 0x002fce000f8e00ff */
.L_x_16:
[----:B------:R-:W-:-:S13]  /*12e0*/  LOP3.LUT P0, RZ, R0, 0xff, RZ, 0xc0, !PT ;  /* 0x000000ff00ff7812 */ /* 0x000fda000780c0ff */
[----:B------:R-:W-:Y:S05]  /*12f0*/  @!P0 EXIT ;  /* 0x000000000000894d */ /* 0x000fea0003800000 */
[----:B------:R-:W-:Y:S01]  /*1300*/  ULDC UR4, c[0x0][0x28c] ;  /* 0x0000a30000047ab9 */ /* 0x000fe20000000800 */
[----:B------:R-:W-:Y:S01]  /*1310*/  UMOV UR38, URZ ;  /* 0x0000003f00267c82 */ /* 0x000fe20008000000 */
[----:B------:R-:W-:Y:S01]  /*1320*/  UIADD3 UR4, UR4, 0x1f, URZ ;  /* 0x0000001f04047890 */ /* 0x000fe2000fffe03f */
[----:B------:R-:W-:-:S03]  /*1330*/  UMOV UR39, URZ ;  /* 0x0000003f00277c82 */ /* 0x000fc60008000000 */
[----:B------:R-:W-:-:S04]  /*1340*/  USHF.R.S32.HI UR5, URZ, 0x1f, UR4 ;  /* 0x0000001f3f057899 */ /* 0x000fc80008011404 */
[----:B------:R-:W-:-:S04]  /*1350*/  ULEA.HI UR5, UR5, UR4, URZ, 0x5 ;  /* 0x0000000405057291 */ /* 0x000fc8000f8f283f */
[----:B------:R-:W-:-:S12]  /*1360*/  USHF.R.S32.HI UR40, URZ, 0x5, UR5 ;  /* 0x000000053f287899 */ /* 0x000fd80008011405 */
.L_x_297:
[----:B------:R-:W-:Y:S01]  /*1370*/  LOP3.LUT R0, R18, 0x80, RZ, 0xc0, !PT ;  /* 0x0000008012007812 */ /* 0x000fe200078ec0ff */
[----:B------:R-:W2:Y:S01]  /*1380*/  S2UR UR7, SR_CgaCtaId ;  /* 0x00000000000779c3 */ /* 0x000ea20000008800 */
[----:B------:R-:W-:Y:S02]  /*1390*/  UMOV UR6, 0x400 ;  /* 0x0000040000067882 */ /* 0x000fe40000000000 */
[----:B------:R-:W-:-:S06]  /*13a0*/  SHF.R.U32.HI R0, RZ, 0x7, R0 ;  /* 0x00000007ff007819 */ /* 0x000fcc0000011600 */
[----:B---3--:R-:W3:Y:S01]  /*13b0*/  SHFL.IDX PT, R0, R0, RZ, 0x1f ;  /* 0x00001fff00007589 */ /* 0x008ee200000e0000 */
[----:B--2---:R-:W-:Y:S01]  /*13c0*/  ULEA UR6, UR7, UR6, 0x18 ;  /* 0x0000000607067291 */ /* 0x004fe2000f8ec03f */
[----:B---3--:R-:W-:-:S13]  /*13d0*/  R2UR UR4, R0 ;  /* 0x00000000000472ca */ /* 0x008fda00000e0000 */
[----:B------:R-:W-:-:S04]  /*13e0*/  ULEA.HI UR5, UR4, UR4, URZ, 0x1 ;  /* 0x0000000404057291 */ /* 0x000fc8000f8f083f */
[----:B------:R-:W-:-:S04]  /*13f0*/  ULOP3.LUT UR5, UR5, 0x1ffffe, URZ, 0xc0, !UPT ;  /* 0x001ffffe05057892 */ /* 0x000fc8000f8ec03f */
[----:B------:R-:W-:-:S03]  /*1400*/  UIADD3 UR5, UR4, -UR5, URZ ;  /* 0x8000000504057290 */ /* 0x000fc6000fffe03f */
[----:B------:R-:W-:Y:S01]  /*1410*/  ULDC UR4, c[0x0][0x28c] ;  /* 0x0000a30000047ab9 */ /* 0x000fe20000000800 */
[----:B------:R-:W-:Y:S01]  /*1420*/  ULEA UR5, UR5, UR6, 0xb ;  /* 0x0000000605057291 */ /* 0x000fe2000f8e583f */
[----:B------:R-:W-:-:S03]  /*1430*/  ISETP.LT.AND P0, PT, RZ, UR4, PT ;  /* 0x00000004ff007c0c */ /* 0x000fc6000bf01270 */
[----:B------:R-:W-:-:S04]  /*1440*/  UIADD3 UR5, UR5, 0x200, URZ ;  /* 0x0000020005057890 */ /* 0x000fc8000fffe03f */
[----:B------:R-:W-:-:S04]  /*1450*/  USHF.R.U32.HI UR5, URZ, 0x4, UR5 ;  /* 0x000000043f057899 */ /* 0x000fc80008011605 */
[----:B------:R-:W-:Y:S02]  /*1460*/  ULOP3.LUT UR41, UR5, 0x3fff, URZ, 0xc0, !UPT ;  /* 0x00003fff05297892 */ /* 0x000fe4000f8ec03f */
[----:B0-----:R-:W-:Y:S10]  /*1470*/  @P0 BRA `(.L_x_18) ;  /* 0x0000000000400947 */ /* 0x001ff40003800000 */
[----:B------:R-:W-:Y:S01]  /*1480*/  MOV R0, 0x0 ;  /* 0x0000000000007802 */ /* 0x000fe20000000f00 */
[----:B------:R-:W-:Y:S01]  /*1490*/  ULDC.64 UR4, c[0x4][0x68] ;  /* 0x01001a0000047ab9 */ /* 0x000fe20000000a00 */
[----:B------:R-:W-:Y:S01]  /*14a0*/  ULDC.64 UR6, c[0x4][0x8] ;  /* 0x0100020000067ab9 */ /* 0x000fe20000000a00 */
[----:B01----:R-:W-:Y:S01]  /*14b0*/  IMAD.U32 R4, RZ, RZ, UR4 ;  /* 0x00000004ff047e24 */ /* 0x003fe2000f8e00ff */
[----:B------:R0:W1:Y:S01]  /*14c0*/  LDC.64 R14, c[0x4][R0] ;  /* 0x01000000000e7b82 */ /* 0x0000620000000a00 */
[----:B------:R-:W-:Y:S01]  /*14d0*/  IMAD.U32 R5, RZ, RZ, UR5 ;  /* 0x00000005ff057e24 */ /* 0x000fe2000f8e00ff */
[----:B------:R-:W-:Y:S01]  /*14e0*/  ULDC.64 UR4, c[0x4][0x70] ;  /* 0x01001c0000047ab9 */ /* 0x000fe20000000a00 */
[----:B------:R-:W-:Y:S02]  /*14f0*/  IMAD.U32 R10, RZ, RZ, UR6 ;  /* 0x00000006ff0a7e24 */ /* 0x000fe4000f8e00ff */
[----:B------:R-:W-:Y:S02]  /*1500*/  IMAD.U32 R6, RZ, RZ, UR4 ;  /* 0x00000004ff067e24 */ /* 0x000fe4000f8e00ff */
[----:B------:R-:W-:-:S02]  /*1510*/  IMAD.U32 R7, RZ, RZ, UR5 ;  /* 0x00000005ff077e24 */ /* 0x000fc4000f8e00ff */
[----:B------:R-:W-:Y:S02]  /*1520*/  IMAD.U32 R11, RZ, RZ, UR7 ;  /* 0x00000007ff0b7e24 */ /* 0x000fe4000f8e00ff */
[----:B------:R-:W-:Y:S02]  /*1530*/  IMAD.MOV.U32 R8, RZ, RZ, 0x1e1 ;  /* 0x000001e1ff087424 */ /* 0x000fe400078e00ff */
[----:B------:R-:W-:Y:S02]  /*1540*/  IMAD.MOV.U32 R12, RZ, RZ, 0x1 ;  /* 0x00000001ff0c7424 */ /* 0x000fe400078e00ff */
[----:B0-----:R-:W-:-:S07]  /*1550*/  IMAD.MOV.U32 R13, RZ, RZ, RZ ;  /* 0x000000ffff0d7224 */ /* 0x001fce00078e00ff */
[----:B------:R-:W-:-:S07]  /*1560*/  LEPC R20, `(.L_x_18) ;  /* 0x000000001014794e */ /* 0x000fce0000000000 */
[----:B-1---5:R-:W-:Y:S05]  /*1570*/  CALL.ABS.NOINC R14 ;  /* 0x000000000e007343 */ /* 0x022fea0003c00000 */
.L_x_18:
[----:B------:R-:W-:-:S04]  /*1580*/  LOP3.LUT R0, R19, 0x1, RZ, 0xfc, !PT ;  /* 0x0000000113007812 */ /* 0x000fc800078efcff */
[----:B------:R-:W-:-:S13]  /*1590*/  ISETP.NE.AND P0, PT, R0, 0x3, PT ;  /* 0x000000030000780c */ /* 0x000fda0003f05270 */
[----:B------:R-:W-:Y:S05]  /*15a0*/  @!P0 BRA `(.L_x_19) ;  /* 0x0000000000048947 */ /* 0x000fea0003800000 */
[----:B------:R-:W-:Y:S01]  /*15b0*/  BPT.TRAP 0x1 ;  /* 0x000000040000795c */ /* 0x000fe20000300000 */
.L_x_19:
[----:B------:R-:W2:Y:S01]  /*15c0*/  S2UR UR5, SR_CgaCtaId ;  /* 0x00000000000579c3 */ /* 0x000ea20000008800 */
[----:B------:R-:W-:Y:S01]  /*15d0*/  UMOV UR4, 0x400 ;  /* 0x0000040000047882 */ /* 0x000fe20000000000 */
[----:B------:R-:W-:Y:S02]  /*15e0*/  IMAD.U32 R0, RZ, RZ, UR38 ;  /* 0x00000026ff007e24 */ /* 0x000fe4000f8e00ff */
[----:B------:R-:W-:-:S03]  /*15f0*/  IMAD.U32 R3, RZ, RZ, UR39 ;  /* 0x00000027ff037e24 */ /* 0x000fc6000f8e00ff */
[----:B------:R-:W-:Y:S01]  /*1600*/  SHF.L.U32 R0, R0, 0x1f, RZ ;  /* 0x0000001f00007819 */ /* 0x000fe200000006ff */
[----:B--2---:R-:W-:-:S06]  /*1610*/  ULEA UR4, UR5, UR4, 0x18 ;  /* 0x0000000405047291 */ /* 0x004fcc000f8ec03f */
[----:B------:R-:W-:-:S04]  /*1620*/  IMAD.U32 R6, RZ, RZ, UR4 ;  /* 0x00000004ff067e24 */ /* 0x000fc8000f8e00ff */
[----:B------:R-:W-:-:S04]  /*1630*/  IMAD R3, R3, 0x8, R6 ;  /* 0x0000000803037824 */ /* 0x000fc800078e0206 */
[----:B------:R2:W3:Y:S01]  /*1640*/  SYNCS.PHASECHK.TRANS64.TRYWAIT P1, [R3+URZ], R0 ;  /* 0x00000000030075a7 */ /* 0x0004e2000802017f */
[----:B------:R-:W-:Y:S05]  /*1650*/  @!P0 BRA `(.L_x_20) ;  /* 0x0000000000048947 */ /* 0x000fea0003800000 */
[----:B------:R-:W-:Y:S01]  /*1660*/  BPT.TRAP 0x1 ;  /* 0x000000040000795c */ /* 0x000fe20000300000 */
.L_x_20:
[----:B---3--:R-:W-:Y:S05]  /*1670*/  @P1 BRA `(.L_x_21) ;  /* 0x0000000000081947 */ /* 0x008fea0003800000 */
[----:B------:R-:W3:Y:S02]  /*1680*/  SYNCS.PHASECHK.TRANS64.TRYWAIT P1, [R3+URZ], R0 ;  /* 0x00000000030075a7 */ /* 0x000ee4000802017f */
[----:B---3--:R-:W-:Y:S05]  /*1690*/  @!P1 BRA `(.L_x_22) ;  /* 0x0000008c00d49947 */ /* 0x008fea0003800000 */
.L_x_21:
[----:B------:R-:W-:-:S04]  /*16a0*/  UISETP.LT.AND UP0, UPT, UR40, 0x1, UPT ;  /* 0x000000012800788c */ /* 0x000fc8000bf01270 */
[----:B------:R-:W-:-:S06]  /*16b0*/  USEL UR4, UR40, 0x1, UP0 ;  /* 0x0000000128047887 */ /* 0x000fcc0008000000 */
[----:B--23--:R-:W-:Y:S01]  /*16c0*/  IMAD.U32 R0, RZ, RZ, UR4 ;  /* 0x00000004ff007e24 */ /* 0x00cfe2000f8e00ff */
[----:B------:R-:W-:Y:S05]  /*16d0*/  WARPSYNC.ALL ;  /* 0x0000000000007948 */ /* 0x000fea0003800000 */
[----:B------:R-:W-:-:S04]  /*16e0*/  IADD3 R0, -R0, UR40, RZ ;  /* 0x0000002800007c10 */ /* 0x000fc8000fffe1ff */
[----:B------:R-:W-:Y:S02]  /*16f0*/  ISETP.GE.AND P1, PT, R0, 0x1, PT ;  /* 0x000000010000780c */ /* 0x000fe40003f26270 */
[----:B------:R-:W-:Y:S01]  /*1700*/  R2UR UR4, R6 ;  /* 0x00000000060472ca */ /* 0x000fe200000e0000 */
[----:B------:R-:W-:Y:S01]  /*1710*/  ULOP3.LUT UR41, UR41, 0x10000, URZ, 0xfc, !UPT ;  /* 0x0001000029297892 */ /* 0x000fe2000f8efc3f */
[----:B------:R-:W-:Y:S01]  /*1720*/  WARPGROUP.ARRIVE ;  /* 0x00000000000079c5 */ /* 0x000fe20000000000 */
[----:B------:R-:W-:Y:S01]  /*1730*/  UMOV UR5, 0xc0000010 ;  /* 0xc000001000057882 */ /* 0x000fe20000000000 */
[----:B------:R-:W-:-:S09]  /*1740*/  UMOV UR7, 0xc0000010 ;  /* 0xc000001000077882 */ /* 0x000fd20000000000 */
[----:B------:R-:W-:-:S04]  /*1750*/  UIADD3 UR4, UR4, 0x12200, URZ ;  /* 0x0001220004047890 */ /* 0x000fc8000fffe03f */
[----:B------:R-:W-:-:S04]  /*1760*/  USHF.R.U32.HI UR4, URZ, 0x4, UR4 ;  /* 0x000000043f047899 */ /* 0x000fc80008011604 */
[----:B------:R-:W-:-:S04]  /*1770*/  ULOP3.LUT UR4, UR4, 0x3fff, URZ, 0xc0, !UPT ;  /* 0x00003fff04047892 */ /* 0x000fc8000f8ec03f */
[----:B------:R-:W-:Y:S02]  /*1780*/  ULOP3.LUT UR9, UR4, 0x10000, URZ, 0xfc, !UPT ;  /* 0x0001000004097892 */ /* 0x000fe4000f8efc3f */
[----:B------:R-:W-:Y:S02]  /*1790*/  ULEA UR4, UR39, UR41, 0x8 ;  /* 0x0000002927047291 */ /* 0x000fe4000f8e403f */
[----:B------:R-:W-:-:S09]  /*17a0*/  ULEA UR6, UR39, UR9, 0x9 ;  /* 0x0000000927067291 */ /* 0x000fd2000f8e483f */
[----:B------:R-:W-:Y:S03]  /*17b0*/  IGMMA.64x256x32.S8.S8 R24, gdesc[UR4], RZ, !UPT, gsb0 ;  /* 0x06600000041879f1 */ /* 0x000fe6000c0410ff */
[----:B------:R-:W-:Y:S02]  /*17c0*/  WARPGROUP.DEPBAR.LE gsb0, 0x0 ;  /* 0x00008000000079c5 */ /* 0x000fe40000010000 */
[----:B------:R-:W-:Y:S05]  /*17d0*/  @!P1 BRA `(.L_x_23) ;  /* 0x0000000000c89947 */ /* 0x000fea0003800000 */
[----:B------:R-:W-:Y:S02]  /*17e0*/  UIADD3 UR4, UR39, 0x1, URZ ;  /* 0x0000000127047890 */ /* 0x000fe4000fffe03f */
[----:B------:R-:W-:Y:S02]  /*17f0*/  IMAD.U32 R3, RZ, RZ, UR39 ;  /* 0x00000027ff037e24 */ /* 0x000fe4000f8e00ff */
[----:B------:R-:W-:-:S04]  /*1800*/  UISETP.NE.AND UP0, UPT, UR4, 0x12, UPT ;  /* 0x000000120400788c */ /* 0x000fc8000bf05270 */
[----:B------:R-:W-:Y:S02]  /*1810*/  USEL UR5, URZ, 0x1, UP0 ;  /* 0x000000013f057887 */ /* 0x000fe40008000000 */
[----:B------:R-:W-:Y:S02]  /*1820*/  USEL UR8, UR4, URZ, UP0 ;  /* 0x0000003f04087287 */ /* 0x000fe40008000000 */
[----:B------:R-:W-:-:S06]  /*1830*/  ULOP3.LUT UR5, UR38, UR5, URZ, 0x3c, !UPT ;  /* 0x0000000526057292 */ /* 0x000fcc000f8e3c3f */
[----:B------:R-:W-:-:S07]  /*1840*/  IMAD.U32 R7, RZ, RZ, UR5 ;  /* 0x00000005ff077e24 */ /* 0x000fce000f8e00ff */
.L_x_30:
[----:B------:R-:W-:Y:S05]  /*1850*/  @!P0 BRA `(.L_x_24) ;  /* 0x0000000000048947 */ /* 0x000fea0003800000 */
[----:B------:R-:W-:Y:S01]  /*1860*/  BPT.TRAP 0x1 ;  /* 0x000000040000795c */ /* 0x000fe20000300000 */
.L_x_24:
[----:B------:R-:W2:Y:S01]  /*1870*/  S2UR UR5, SR_CgaCtaId ;  /* 0x00000000000579c3 */ /* 0x000ea20000008800 */
[----:B------:R-:W-:Y:S01]  /*1880*/  UMOV UR4, 0x400 ;  /* 0x0000040000047882 */ /* 0x000fe20000000000 */
[----:B01----:R-:W-:Y:S01]  /*1890*/  IMAD.U32 R5, RZ, RZ, UR8 ;  /* 0x00000008ff057e24 */ /* 0x003fe2000f8e00ff */
[----:B------:R-:W-:Y:S01]  /*18a0*/  SHF.L.U32 R4, R7, 0x1f, RZ ;  /* 0x0000001f07047819 */ /* 0x000fe200000006ff */
[----:B--2---:R-:W-:-:S06]  /*18b0*/  ULEA UR4, UR5, UR4, 0x18 ;  /* 0x0000000405047291 */ /* 0x004fcc000f8ec03f */
[----:B------:R-:W-:-:S04]  /*18c0*/  IMAD.U32 R6, RZ, RZ, UR4 ;  /* 0x00000004ff067e24 */ /* 0x000fc8000f8e00ff */
[----:B------:R-:W-:-:S04]  /*18d0*/  IMAD R5, R5, 0x8, R6 ;  /* 0x0000000805057824 */ /* 0x000fc800078e0206 */
[----:B------:R0:W1:Y:S01]  /*18e0*/  SYNCS.PHASECHK.TRANS64.TRYWAIT P1, [R5+URZ], R4 ;  /* 0x00000004050075a7 */ /* 0x000062000802017f */
[----:B------:R-:W-:Y:S05]  /*18f0*/  @!P0 BRA `(.L_x_25) ;  /* 0x0000000000048947 */ /* 0x000fea0003800000 */
[----:B------:R-:W-:Y:S01]  /*1900*/  BPT.TRAP 0x1 ;  /* 0x000000040000795c */ /* 0x000fe20000300000 */
.L_x_25:
[----:B-1----:R-:W-:Y:S05]  /*1910*/  @P1 BRA `(.L_x_26) ;  /* 0x0000000000081947 */ /* 0x002fea0003800000 */
[----:B------:R-:W1:Y:S02]  /*1920*/  SYNCS.PHASECHK.TRANS64.TRYWAIT P1, [R5+URZ], R4 ;  /* 0x00000004050075a7 */ /* 0x000e64000802017f */
[----:B-1----:R-:W-:Y:S05]  /*1930*/  @!P1 BRA `(.L_x_27) ;  /* 0x0000008c00409947 */ /* 0x002fea0003800000 */
.L_x_26:
[----:B------:R-:W-:Y:S01]  /*1940*/  ULEA UR4, UR8, UR41, 0x8 ;  /* 0x0000002908047291 */ /* 0x000fe2000f8e403f */
[----:B------:R-:W-:Y:S01]  /*1950*/  WARPGROUP.ARRIVE ;  /* 0x00000000000079c5 */ /* 0x000fe20000000000 */
[----:B------:R-:W-:Y:S01]  /*1960*/  ULEA UR6, UR8, UR9, 0x9 ;  /* 0x0000000908067291 */ /* 0x000fe2000f8e483f */
[----:B------:R-:W-:Y:S01]  /*1970*/  UMOV UR5, 0xc0000010 ;  /* 0xc000001000057882 */ /* 0x000fe20000000000 */
[----:B------:R-:W-:-:S07]  /*1980*/  UMOV UR7, 0xc0000010 ;  /* 0xc000001000077882 */ /* 0x000fce0000000000 */
[----:B------:R-:W-:Y:S03]  /*1990*/  IGMMA.64x256x32.S8.S8 R24, gdesc[UR4], R24, gsb0 ;  /* 0x06600000041879f1 */ /* 0x000fe60008041018 */
[----:B------:R-:W-:Y:S02]  /*19a0*/  WARPGROUP.DEPBAR.LE gsb0, 0x0 ;  /* 0x00008000000079c5 */ /* 0x000fe40000010000 */
[----:B------:R-:W-:Y:S05]  /*19b0*/  @!P0 BRA `(.L_x_28) ;  /* 0x0000000000048947 */ /* 0x000fea0003800000 */
[----:B------:R-:W-:Y:S01]  /*19c0*/  BPT.TRAP 0x1 ;  /* 0x000000040000795c */ /* 0x000fe20000300000 */
.L_x_28:
[----:B------:R-:W-:-:S13]  /*19d0*/  ISETP.NE.AND P1, PT, R157, RZ, PT ;  /* 0x000000ff9d00720c */ /* 0x000fda0003f25270 */
[----:B01----:R-:W-:-:S04]  /*19e0*/  @P1 IMAD R4, R3, 0x8, R6 ;  /* 0x0000000803041824 */ /* 0x003fc800078e0206 */
[----:B------:R-:W-:-:S05]  /*19f0*/  @P1 VIADD R4, R4, 0x90 ;  /* 0x0000009004041836 */ /* 0x000fca0000000000 */
[----:B------:R-:W-:-:S04]  /*1a00*/  @P1 PRMT R4, R23, 0x654, R4 ;  /* 0x0000065417041816 */ /* 0x000fc80000000004 */
[----:B------:R0:W-:Y:S01]  /*1a10*/  @P1 SYNCS.ARRIVE.TRANS64.RED.A1T0 RZ, [R4+URZ], RZ ;  /* 0x000000ff04ff19a7 */ /* 0x0001e2000810043f */
[----:B------:R-:W-:-:S13]  /*1a20*/  ISETP.GT.U32.AND P1, PT, R19, 0x1, PT ;  /* 0x000000011300780c */ /* 0x000fda0003f24070 */
[----:B0-----:R-:W-:Y:S05]  /*1a30*/  @P1 BRA `(.L_x_29) ;  /* 0x0000000000041947 */ /* 0x001fea0003800000 */
[----:B------:R-:W-:Y:S01]  /*1a40*/  BPT.TRAP 0x1 ;  /* 0x000000040000795c */ /* 0x000fe20000300000 */
.L_x_29:
[----:B------:R-:W-:Y:S01]  /*1a50*/  UIADD3 UR8, UR8, 0x1, URZ ;  /* 0x0000000108087890 */ /* 0x000fe2000fffe03f */
[C---:B------:R-:W-:Y:S01]  /*1a60*/  ISETP.GT.AND P2, PT, R0.reuse, 0x1, PT ;  /* 0x000000010000780c */ /* 0x040fe20003f44270 */
[----:B------:R-:W-:Y:S02]  /*1a70*/  VIADD R3, R3, 0x1 ;  /* 0x0000000103037836 */ /* 0x000fe40000000000 */
[----:B------:R-:W-:Y:S01]  /*1a80*/  UISETP.NE.AND UP0, UPT, UR8, 0x12, UPT ;  /* 0x000000120800788c */ /* 0x000fe2000bf05270 */
[----:B------:R-:W-:Y:S02]  /*1a90*/  VIADD R0, R0, 0xffffffff ;  /* 0xffffffff00007836 */ /* 0x000fe40000000000 */
[C---:B------:R-:W-:Y:S01]  /*1aa0*/  ISETP.NE.AND P1, PT, R3.reuse, 0x12, PT ;  /* 0x000000120300780c */ /* 0x040fe20003f25270 */
[----:B------:R-:W-:Y:S02]  /*1ab0*/  USEL UR4, URZ, 0x1, UP0 ;  /* 0x000000013f047887 */ /* 0x000fe40008000000 */
[----:B------:R-:W-:Y:S01]  /*1ac0*/  USEL UR8, UR8, URZ, UP0 ;  /* 0x0000003f08087287 */ /* 0x000fe20008000000 */
[----:B------:R-:W-:-:S03]  /*1ad0*/  SEL R3, R3, RZ, P1 ;  /* 0x000000ff03037207 */ /* 0x000fc60000800000 */
[----:B------:R-:W-:Y:S01]  /*1ae0*/  LOP3.LUT R7, R7, UR4, RZ, 0x3c, !PT ;  /* 0x0000000407077c12 */ /* 0x000fe2000f8e3cff */
[----:B------:R-:W-:Y:S07]  /*1af0*/  @P2 BRA `(.L_x_30) ;  /* 0xfffffffc00542947 */ /* 0x000fee000383ffff */
.L_x_23:
[----:B------:R-:W2:Y:S02]  /*1b00*/  LDC R0, c[0x0][0x28c] ;  /* 0x0000a300ff007b82 */ /* 0x000ea40000000800 */
[----:B--2---:R-:W-:-:S13]  /*1b10*/  ISETP.GE.AND P1, PT, R0, 0x1, PT ;  /* 0x000000010000780c */ /* 0x004fda0003f26270 */
[----:B------:R-:W-:Y:S05]  /*1b20*/  @!P1 BRA `(.L_x_31) ;  /* 0x0000000000509947 */ /* 0x000fea0003800000 */
[----:B------:R-:W-:Y:S05]  /*1b30*/  @!P0 BRA `(.L_x_32) ;  /* 0x0000000000048947 */ /* 0x000fea0003800000 */
[----:B------:R-:W-:Y:S01]  /*1b40*/  BPT.TRAP 0x1 ;  /* 0x000000040000795c */ /* 0x000fe20000300000 */
.L_x_32:
[----:B------:R-:W-:Y:S01]  /*1b50*/  ISETP.NE.AND P1, PT, R157, RZ, PT ;  /* 0x000000ff9d00720c */ /* 0x000fe20003f25270 */
[----:B------:R-:W-:Y:S01]  /*1b60*/  BSSY B0, `(.L_x_33) ;  /* 0x000000e000007945 */ /* 0x000fe20003800000 */
[----:B------:R-:W-:-:S11]  /*1b70*/  ISETP.GT.U32.AND P0, PT, R19, 0x1, PT ;  /* 0x000000011300780c */ /* 0x000fd60003f04070 */
[----:B------:R-:W-:Y:S05]  /*1b80*/  @!P1 BRA `(.L_x_34) ;  /* 0x00000000002c9947 */ /* 0x000fea0003800000 */
[----:B------:R-:W-:-:S04]  /*1b90*/  UISETP.LT.AND UP0, UPT, UR40, 0x1, UPT ;  /* 0x000000012800788c */ /* 0x000fc8000bf01270 */
[----:B------:R-:W-:-:S04]  /*1ba0*/  USEL UR6, UR40, 0x1, UP0 ;  /* 0x0000000128067887 */ /* 0x000fc80008000000 */
[----:B------:R-:W-:-:S04]  /*1bb0*/  UIADD3 UR6, UR39, UR40, -UR6 ;  /* 0x0000002827067290 */ /* 0x000fc8000fffe806 */
[----:B------:R-:W-:-:S04]  /*1bc0*/  UIMAD.WIDE.U32 UR4, UR6, 0x38e38e39, URZ ;  /* 0x38e38e39060478a5 */ /* 0x000fc8000f8e003f */
[----:B------:R-:W-:-:S04]  /*1bd0*/  USHF.R.U32.HI UR4, URZ, 0x2, UR5 ;  /* 0x000000023f047899 */ /* 0x000fc80008011605 */
[----:B------:R-:W-:-:S06]  /*1be0*/  UIMAD UR6, UR4, -0x12, UR6 ;  /* 0xffffffee040678a4 */ /* 0x000fcc000f8e0206 */
[----:B------:R-:W-:-:S04]  /*1bf0*/  IMAD.U32 R3, RZ, RZ, UR6 ;  /* 0x00000006ff037e24 */ /* 0x000fc8000f8e00ff */
[----:B------:R-:W-:-:S04]  /*1c00*/  IMAD R0, R3, 0x8, R6 ;  /* 0x0000000803007824 */ /* 0x000fc800078e0206 */
[----:B------:R-:W-:-:S05]  /*1c10*/  VIADD R0, R0, 0x90 ;  /* 0x0000009000007836 */ /* 0x000fca0000000000 */
[----:B------:R-:W-:-:S04]  /*1c20*/  PRMT R0, R23, 0x654, R0 ;  /* 0x0000065417007816 */ /* 0x000fc80000000000 */
[----:B------:R2:W-:Y:S03]  /*1c30*/  SYNCS.ARRIVE.TRANS64.RED.A1T0 RZ, [R0+URZ], RZ ;  /* 0x000000ff00ff79a7 */ /* 0x0005e6000810043f */
.L_x_34:
[----:B------:R-:W-:Y:S05]  /*1c40*/  BSYNC B0 ;  /* 0x0000000000007941 */ /* 0x000fea0003800000 */
.L_x_33:
[----:B------:R-:W-:Y:S05]  /*1c50*/  @P0 BRA `(.L_x_31) ;  /* 0x0000000000040947 */ /* 0x000fea0003800000 */
[----:B------:R-:W-:Y:S01]  /*1c60*/  BPT.TRAP 0x1 ;  /* 0x000000040000795c */ /* 0x000fe20000300000 */
.L_x_31:
[----:B------:R-:W3:Y:S01]  /*1c70*/  LDC R13, c[0x0][0x288] ;  /* 0x0000a200ff0d7b82 */ /* 0x000ee20000000800 */
[--C-:B--2---:R-:W-:Y:S01]  /*1c80*/  SHF.R.U32.HI R0, RZ, 0x2, R18.reuse ;  /* 0x00000002ff007819 */ /* 0x104fe20000011612 */
[----:B------:R-:W-:Y:S01]  /*1c90*/  UIADD3 UR39, UR40, UR39, URZ ;  /* 0x0000002728277290 */ /* 0x000fe2000fffe03f */
[----:B01----:R-:W-:Y:S01]  /*1ca0*/  SHF.R.U32.HI R5, RZ, 0x7, R18 ;  /* 0x00000007ff057819 */ /* 0x003fe20000011612 */
[----:B------:R-:W-:Y:S01]  /*1cb0*/  ULDC UR7, c[0x0][0x284] ;  /* 0x0000a10000077ab9 */ /* 0x000fe20000000800 */
[----:B------:R-:W-:Y:S01]  /*1cc0*/  LOP3.LUT R4, R18, 0x60, RZ, 0xc0, !PT ;  /* 0x0000006012047812 */ /* 0x000fe200078ec0ff */
[----:B------:R-:W-:Y:S01]  /*1cd0*/  UISETP.GT.U32.AND UP0, UPT, UR39, 0x11, UPT ;  /* 0x000000112700788c */ /* 0x000fe2000bf04070 */
[----:B------:R-:W-:Y:S01]  /*1ce0*/  LOP3.LUT R3, R0, 0x7, RZ, 0xc0, !PT ;  /* 0x0000000700037812 */ /* 0x000fe200078ec0ff */
[----:B------:R-:W-:Y:S01]  /*1cf0*/  UISETP.GE.U32.AND UP1, UPT, UR40, 0x12, UPT ;  /* 0x000000122800788c */ /* 0x000fe2000bf26070 */
[----:B------:R-:W-:Y:S01]  /*1d00*/  LOP3.LUT R0, R5, 0x1, RZ, 0xc0, !PT ;  /* 0x0000000105007812 */ /* 0x000fe200078ec0ff */
[----:B------:R-:W-:Y:S01]  /*1d10*/  UISETP.LT.U32.AND UP0, UPT, UR40, 0x12, UP0 ;  /* 0x000000122800788c */ /* 0x000fe20008701070 */
[----:B------:R-:W-:Y:S01]  /*1d20*/  SHF.R.U32.HI R6, RZ, 0x1, R4 ;  /* 0x00000001ff067819 */ /* 0x000fe20000011604 */
[----:B------:R-:W-:Y:S01]  /*1d30*/  IMAD.SHL.U32 R4, R18, 0x2, RZ ;  /* 0x0000000212047824 */ /* 0x000fe200078e00ff */
[----:B------:R-:W-:Y:S01]  /*1d40*/  SHF.R.S32.HI R14, RZ, 0x1f, R22 ;  /* 0x0000001fff0e7819 */ /* 0x000fe20000011416 */
[----:B------:R-:W-:Y:S01]  /*1d50*/  IMAD.SHL.U32 R8, R0, 0x40, RZ ;  /* 0x0000004000087824 */ /* 0x000fe200078e00ff */
[--C-:B------:R-:W-:Y:S01]  /*1d60*/  IADD3 R5, RZ, -R6, -R3.reuse ;  /* 0x80000006ff057210 */ /* 0x100fe20007ffe803 */
[----:B------:R-:W-:Y:S01]  /*1d70*/  ULDC.64 UR8, c[0x0][0x5d0] ;  /* 0x0001740000087ab9 */ /* 0x000fe20000000a00 */
[----:B------:R-:W-:Y:S01]  /*1d80*/  LOP3.LUT R9, R4, 0x6, RZ, 0xc0, !PT ;  /* 0x0000000604097812 */ /* 0x000fe200078ec0ff */
[----:B------:R-:W-:Y:S01]  /*1d90*/  UIMAD.WIDE.U32 UR4, UR39, 0x38e38e39, URZ ;  /* 0x38e38e39270478a5 */ /* 0x000fe2000f8e003f */
[----:B------:R-:W-:Y:S01]  /*1da0*/  LOP3.LUT R3, R8, 0x40, R3, 0xe2, !PT ;  /* 0x0000004008037812 */ /* 0x000fe200078ee203 */
[----:B------:R-:W-:Y:S01]  /*1db0*/  IMAD R7, R0, -0x40, R5 ;  /* 0xffffffc000077824 */ /* 0x000fe200078e0205 */
[----:B------:R-:W-:Y:S01]  /*1dc0*/  LOP3.LUT R0, R18, 0x3, RZ, 0xc0, !PT ;  /* 0x0000000312007812 */ /* 0x000fe200078ec0ff */
[----:B------:R-:W-:Y:S01]  /*1dd0*/  USEL UR6, URZ, 0x1, !UP0 ;  /* 0x000000013f067887 */ /* 0x000fe2000c000000 */
[----:B------:R-:W-:Y:S01]  /*1de0*/  PRMT R8, R9, 0x6540, R152 ;  /* 0x0000654009087816 */ /* 0x000fe20000000098 */
[----:B------:R-:W-:Y:S01]  /*1df0*/  IMAD.SHL.U32 R152, R152, 0x100, RZ ;  /* 0x0000010098987824 */ /* 0x000fe200078e00ff */
[----:B------:R-:W-:Y:S01]  /*1e00*/  USHF.R.U32.HI UR4, URZ, 0x2, UR5 ;  /* 0x000000023f047899 */ /* 0x000fe20008011605 */
[----:B---3--:R-:W-:Y:S01]  /*1e10*/  IMAD R11, R0, -0x2, R13 ;  /* 0xfffffffe000b7824 */ /* 0x008fe200078e020d */
[--C-:B------:R-:W-:Y:S01]  /*1e20*/  SHF.R.S32.HI R9, RZ, 0x1f, R8.reuse ;  /* 0x0000001fff097819 */ /* 0x100fe20000011408 */
[C---:B------:R-:W-:Y:S01]  /*1e30*/  IMAD.SHL.U32 R0, R153.reuse, 0x80, RZ ;  /* 0x0000008099007824 */ /* 0x040fe200078e00ff */
[----:B------:R-:W-:Y:S01]  /*1e40*/  ISETP.GE.AND P0, PT, R152, R13, PT ;  /* 0x0000000d9800720c */ /* 0x000fe20003f06270 */
[----:B------:R-:W-:Y:S01]  /*1e50*/  IMAD R5, R14, UR8, RZ ;  /* 0x000000080e057c24 */ /* 0x000fe2000f8e02ff */
[----:B------:R-:W-:Y:S01]  /*1e60*/  ULOP3.LUT UR38, UR38, UR6, URZ, 0x3c, !UPT ;  /* 0x0000000626267292 */ /* 0x000fe2000f8e3c3f */
[----:B------:R-:W-:Y:S01]  /*1e70*/  IMAD.WIDE R12, R153, 0x80, RZ ;  /* 0x00000080990c7825 */ /* 0x000fe200078e02ff */
[C---:B------:R-:W-:Y:S01]  /*1e80*/  ISETP.GE.OR P0, PT, R0.reuse, UR7, P0 ;  /* 0x0000000700007c0c */ /* 0x040fe20008706670 */
[----:B------:R-:W-:Y:S01]  /*1e90*/  UIMAD UR39, UR4, -0x12, UR39 ;  /* 0xffffffee042778a4 */ /* 0x000fe2000f8e0227 */
[----:B------:R-:W-:Y:S01]  /*1ea0*/  IADD3 R20, -R0, UR7, R7 ;  /* 0x0000000700147c10 */ /* 0x000fe2000fffe107 */
[C---:B------:R-:W-:Y:S01]  /*1eb0*/  IMAD R15, R22.reuse, UR9, R5 ;  /* 0x00000009160f7c24 */ /* 0x040fe2000f8e0205 */
[----:B------:R-:W-:Y:S01]  /*1ec0*/  @UP1 ULOP3.LUT UR38, UR38, 0x1, UR4, 0x78, !UPT ;  /* 0x0000000126261892 */ /* 0x000fe2000f8e7804 */
[----:B------:R-:W-:Y:S01]  /*1ed0*/  IMAD.WIDE.U32 R4, R22, UR8, R8 ;  /* 0x0000000816047c25 */ /* 0x000fe2000f8e0008 */
[----:B------:R-:W-:-:S03]  /*1ee0*/  LOP3.LUT R163, R12, R3, R6, 0xfe, !PT ;  /* 0x000000030ca37212 */ /* 0x000fc600078efe06 */
[----:B------:R-:W-:Y:S02]  /*1ef0*/  IMAD.IADD R5, R5, 0x1, R15 ;  /* 0x0000000105057824 */ /* 0x000fe400078e020f */
[----:B------:R-:W-:Y:S02]  /*1f00*/  IMAD.IADD R0, R11, 0x1, -R152 ;  /* 0x000000010b007824 */ /* 0x000fe400078e0a98 */
[----:B------:R-:W-:Y:S01]  /*1f10*/  IMAD.MOV.U32 R153, RZ, RZ, -0x1 ;  /* 0xffffffffff997424 */ /* 0x000fe200078e00ff */
[----:B------:R-:W-:Y:S06]  /*1f20*/  @P0 BRA `(.L_x_35) ;  /* 0x0000006000a40947 */ /* 0x000fec0003800000 */
[----:B------:R-:W0:Y:S01]  /*1f30*/  LDC.64 R10, c[0x0][0x5c8] ;  /* 0x00017200ff0a7b82 */ /* 0x000e220000000a00 */
[----:B------:R-:W-:Y:S01]  /*1f40*/  ULDC.64 UR4, c[0x0][0x5c0] ;  /* 0x0001700000047ab9 */ /* 0x000fe20000000a00 */
[----:B------:R-:W-:Y:S01]  /*1f50*/  BSSY B0, `(.L_x_35) ;  /* 0x0000626000007945 */ /* 0x000fe20003800000 */
[-C--:B0-----:R-:W-:Y:S02]  /*1f60*/  IMAD R6, R13, R10.reuse, RZ ;  /* 0x0000000a0d067224 */ /* 0x081fe400078e02ff */
[----:B------:R-:W-:-:S04]  /*1f70*/  IMAD.WIDE.U32 R4, R163, R10, R4 ;  /* 0x0000000aa3047225 */ /* 0x000fc800078e0004 */
[----:B------:R-:W-:Y:S01]  /*1f80*/  IMAD R3, R163, R11, R6 ;  /* 0x0000000ba3037224 */ /* 0x000fe200078e0206 */
[----:B------:R-:W-:-:S03]  /*1f90*/  IADD3 R4, P0, R4, UR4, RZ ;  /* 0x0000000404047c10 */ /* 0x000fc6000ff1e0ff */
[----:B------:R-:W-:Y:S01]  /*1fa0*/  IMAD.IADD R3, R5, 0x1, R3 ;  /* 0x0000000105037824 */ /* 0x000fe200078e0203 */
[----:B------:R-:W-:-:S04]  /*1fb0*/  LEA R6, P1, R10, R4, 0x3 ;  /* 0x000000040a067211 */ /* 0x000fc800078218ff */
[----:B------:R-:W-:Y:S02]  /*1fc0*/  IADD3.X R5, R3, UR5, RZ, P0, !PT ;  /* 0x0000000503057c10 */ /* 0x000fe400087fe4ff */
[----:B-----5:R-:W-:Y:S02]  /*1fd0*/  ISETP.NE.AND P0, PT, R155, RZ, PT ;  /* 0x000000ff9b00720c */ /* 0x020fe40003f05270 */
[----:B------:R-:W-:-:S11]  /*1fe0*/  LEA.HI.X R7, R10, R5, R11, 0x3, P1 ;  /* 0x000000050a077211 */ /* 0x000fd600008f1c0b */
[----:B------:R-:W-:Y:S05]  /*1ff0*/  @!P0 BRA `(.L_x_36) ;  /* 0x0000004800648947 */ /* 0x000fea0003800000 */
[----:B------:R-:W0:Y:S01]  /*2000*/  LDC.64 R158, c[0x0][0x5b0] ;  /* 0x00016c00ff9e7b82 */ /* 0x000e220000000a00 */
[----:B------:R-:W-:Y:S01]  /*2010*/  ULDC.64 UR4, c[0x0][0x5b8] ;  /* 0x00016e0000047ab9 */ /* 0x000fe20000000a00 */
[----:B------:R-:W-:Y:S01]  /*2020*/  ISETP.GE.AND P1, PT, R20, 0x1, PT ;  /* 0x000000011400780c */ /* 0x000fe20003f26270 */
[----:B------:R-:W-:Y:S01]  /*2030*/  IMAD R3, R14, UR4, RZ ;  /* 0x000000040e037c24 */ /* 0x000fe2000f8e02ff */
[----:B------:R-:W-:Y:S01]  /*2040*/  BSSY B1, `(.L_x_37) ;  /* 0x0000010000017945 */ /* 0x000fe20003800000 */
[----:B------:R-:W-:Y:S01]  /*2050*/  IMAD.WIDE.U32 R14, R22, UR4, R8 ;  /* 0x00000004160e7c25 */ /* 0x000fe2000f8e0008 */
[----:B------:R-:W-:Y:S02]  /*2060*/  ISETP.LT.OR P2, PT, R0, 0x1, !P1 ;  /* 0x000000010000780c */ /* 0x000fe40004f41670 */
[----:B------:R-:W1:Y:S01]  /*2070*/  LDC.64 R160, c[0x0][0x5a8] ;  /* 0x00016a00ffa07b82 */ /* 0x000e620000000a00 */
[----:B------:R-:W-:Y:S02]  /*2080*/  IMAD R3, R22, UR5, R3 ;  /* 0x0000000516037c24 */ /* 0x000fe4000f8e0203 */
[----:B------:R-:W-:-:S02]  /*2090*/  IMAD.MOV.U32 R10, RZ, RZ, R14 ;  /* 0x000000ffff0a7224 */ /* 0x000fc400078e000e */
[----:B------:R-:W-:Y:S02]  /*20a0*/  IMAD.IADD R11, R15, 0x1, R3 ;  /* 0x000000010f0b7824 */ /* 0x000fe400078e0203 */
[-C--:B0-----:R-:W-:Y:S01]  /*20b0*/  IMAD R12, R13, R158.reuse, RZ ;  /* 0x0000009e0d0c7224 */ /* 0x081fe200078e02ff */
[----:B------:R-:W-:Y:S01]  /*20c0*/  SHF.L.U64.HI R13, R158, 0x3, R159 ;  /* 0x000000039e0d7819 */ /* 0x000fe2000001029f */
[----:B------:R-:W-:-:S04]  /*20d0*/  IMAD.WIDE.U32 R8, R163, R158, R10 ;  /* 0x0000009ea3087225 */ /* 0x000fc800078e000a */
[----:B------:R-:W-:Y:S01]  /*20e0*/  IMAD R21, R163, R159, R12 ;  /* 0x0000009fa3157224 */ /* 0x000fe200078e020c */
[----:B-1----:R-:W-:Y:S01]  /*20f0*/  IADD3 R8, P0, R8, R160, RZ ;  /* 0x000000a008087210 */ /* 0x002fe20007f1e0ff */
[----:B------:R-:W-:-:S03]  /*2100*/  IMAD.SHL.U32 R12, R158, 0x8, RZ ;  /* 0x000000089e0c7824 */ /* 0x000fc600078e00ff */
[----:B------:R-:W-:Y:S01]  /*2110*/  IADD3.X R9, R161, R9, R21, P0, !PT ;  /* 0x00000009a1097210 */ /* 0x000fe200007fe415 */
[----:B------:R-:W-:Y:S08]  /*2120*/  @P2 BRA `(.L_x_38) ;  /* 0x0000000000042947 */ /* 0x000ff00003800000 */
[----:B------:R0:W5:Y:S02]  /*2130*/  LDG.E.U8 R156, desc[UR36][R8.64] ;  /* 0x00000024089c7981 */ /* 0x000164000c1e1100 */
.L_x_38:
[----:B------:R-:W-:Y:S05]  /*2140*/  BSYNC B1 ;  /* 0x0000000000017941 */ /* 0x000fea0003800000 */
.L_x_37:
[----:B-----5:R-:W-:Y:S01]  /*2150*/  LOP3.LUT R3, R156, 0xffff, RZ, 0xc0, !PT ;  /* 0x0000ffff9c037812 */ /* 0x020fe200078ec0ff */
[----:B------:R-:W-:Y:S01]  /*2160*/  IMAD.WIDE.U32 R12, R163, R158, R12 ;  /* 0x0000009ea30c7225 */ /* 0x000fe200078e000c */
[----:B------:R-:W-:Y:S01]  /*2170*/  ISETP.GE.AND P0, PT, R20, 0x9, PT ;  /* 0x000000091400780c */ /* 0x000fe20003f06270 */
[----:B------:R-:W-:Y:S01]  /*2180*/  BSSY B1, `(.L_x_39) ;  /* 0x000000f000017945 */ /* 0x000fe20003800000 */
[----:B------:R-:W-:Y:S01]  /*2190*/  PRMT R15, R3, 0x8880, RZ ;  /* 0x00008880030f7816 */ /* 0x000fe200000000ff */
[----:B------:R-:W-:Y:S01]  /*21a0*/  IMAD.IADD R3, R21, 0x1, R13 ;  /* 0x0000000115037824 */ /* 0x000fe200078e020d */
[----:B------:R-:W-:-:S03]  /*21b0*/  IADD3 R10, P3, P4, R14, R160, R12 ;  /* 0x000000a00e0a7210 */ /* 0x000fc60007c7e00c */
[----:B------:R-:W-:Y:S01]  /*21c0*/  IMAD.MOV.U32 R12, RZ, RZ, R15 ;  /* 0x000000ffff0c7224 */ /* 0x000fe200078e000f */
[----:B------:R-:W-:Y:S02]  /*21d0*/  IADD3.X R11, R11, R161, R3, P3, P4 ;  /* 0x000000a10b0b7210 */ /* 0x000fe40001fe8403 */
[----:B------:R-:W-:Y:S01]  /*21e0*/  ISETP.LT.OR P3, PT, R0, 0x2, !P1 ;  /* 0x000000020000780c */ /* 0x000fe20004f61670 */
[----:B------:R-:W-:Y:S01]  /*21f0*/  IMAD R3, R12, R155, RZ ;  /* 0x0000009b0c037224 */ /* 0x000fe200078e02ff */
[----:B------:R-:W-:-:S03]  /*2200*/  ISETP.LT.OR P4, PT, R0, 0x1, !P0 ;  /* 0x000000010000780c */ /* 0x000fc60004781670 */
[----:B------:R-:W-:-:S05]  /*2210*/  @!P2 IMAD R13, R24, R154, R3 ;  /* 0x0000009a180da224 */ /* 0x000fca00078e0203 */
[----:B------:R1:W-:Y:S03]  /*2220*/  @!P2 STG.E.U8 desc[UR36][R4.64], R13 ;  /* 0x0000000d0400a986 */ /* 0x0003e6000c101124 */
[----:B------:R-:W-:Y:S05]  /*2230*/  @P3 BRA `(.L_x_40) ;  /* 0x00000000000c3947 */ /* 0x000fea0003800000 */
[----:B------:R-:W2:Y:S02]  /*2240*/  LDG.E.U8 R156, desc[UR36][R8.64+0x1] ;  /* 0x00000124089c7981 */ /* 0x000ea4000c1e1100 */
[----:B--2---:R-:W-:-:S05]  /*2250*/  PRMT R12, R156, 0x8880, RZ ;  /* 0x000088809c0c7816 */ /* 0x004fca00000000ff */
[----:B------:R-:W-:-:S07]  /*2260*/  IMAD R3, R12, R155, RZ ;  /* 0x0000009b0c037224 */ /* 0x000fce00078e02ff */
.L_x_40:
[----:B------:R-:W-:Y:S05]  /*2270*/  BSYNC B1 ;  /* 0x0000000000017941 */ /* 0x000fea0003800000 */
.L_x_39:
[----:B------:R-:W-:Y:S01]  /*2280*/  @!P3 IMAD R25, R25, R154, R3 ;  /* 0x0000009a1919b224 */ /* 0x000fe200078e0203 */
[----:B------:R-:W-:Y:S04]  /*2290*/  BSSY B1, `(.L_x_41) ;  /* 0x0000006000017945 */ /* 0x000fe80003800000 */
[----:B------:R2:W-:Y:S01]  /*22a0*/  @!P3 STG.E.U8 desc[UR36][R4.64+0x1], R25 ;  /* 0x000001190400b986 */ /* 0x0005e2000c101124 */
[----:B------:R-:W-:Y:S05]  /*22b0*/  @P4 BRA `(.L_x_42) ;  /* 0x00000000000c4947 */ /* 0x000fea0003800000 */
[----:B------:R-:W3:Y:S02]  /*22c0*/  LDG.E.U8 R156, desc[UR36][R10.64] ;  /* 0x000000240a9c7981 */ /* 0x000ee4000c1e1100 */
[----:B---3--:R-:W-:-:S05]  /*22d0*/  PRMT R12, R156, 0x8880, RZ ;  /* 0x000088809c0c7816 */ /* 0x008fca00000000ff */
[----:B------:R-:W-:-:S07]  /*22e0*/  IMAD R3, R12, R155, RZ ;  /* 0x0000009b0c037224 */ /* 0x000fce00078e02ff */
.L_x_42:
[----:B------:R-:W-:Y:S05]  /*22f0*/  BSYNC B1 ;  /* 0x0000000000017941 */ /* 0x000fea0003800000 */
.L_x_41:
[----:B------:R-:W-:Y:S01]  /*2300*/  ISETP.LT.OR P2, PT, R0, 0x2, !P0 ;  /* 0x000000020000780c */ /* 0x000fe20004741670 */
[----:B-1----:R-:W-:Y:S01]  /*2310*/  @!P4 IMAD R13, R26, R154, R3 ;  /* 0x0000009a1a0dc224 */ /* 0x002fe200078e0203 */
[----:B------:R-:W-:Y:S01]  /*2320*/  BSSY B1, `(.L_x_43) ;  /* 0x0000008000017945 */ /* 0x000fe20003800000 */
[----:B------:R-:W-:-:S03]  /*2330*/  ISETP.LT.OR P3, PT, R0, 0x9, !P1 ;  /* 0x000000090000780c */ /* 0x000fc60004f61670 */
[----:B------:R1:W-:Y:S01]  /*2340*/  @!P4 STG.E.U8 desc[UR36][R6.64], R13 ;  /* 0x0000000d0600c986 */ /* 0x0003e2000c101124 */
[----:B------:R-:W-:-:S06]  /*2350*/  ISETP.LT.OR P4, PT, R0, 0xa, !P1 ;  /* 0x0000000a0000780c */ /* 0x000fcc0004f81670 */
[----:B------:R-:W-:Y:S07]  /*2360*/  @P2 BRA `(.L_x_44) ;  /* 0x00000000000c2947 */ /* 0x000fee0003800000 */
[----:B------:R-:W3:Y:S02]  /*2370*/  LDG.E.U8 R156, desc[UR36][R10.64+0x1] ;  /* 0x000001240a9c7981 */ /* 0x000ee4000c1e1100 */
[----:B---3--:R-:W-:-:S05]  /*2380*/  PRMT R12, R156, 0x8880, RZ ;  /* 0x000088809c0c7816 */ /* 0x008fca00000000ff */
[----:B------:R-:W-:-:S07]  /*2390*/  IMAD R3, R12, R155, RZ ;  /* 0x0000009b0c037224 */ /* 0x000fce00078e02ff */
.L_x_44:
[----:B------:R-:W-:Y:S05]  /*23a0*/  BSYNC B1 ;  /* 0x0000000000017941 */ /* 0x000fea0003800000 */
.L_x_43:
[----:B------:R-:W-:Y:S01]  /*23b0*/  @!P2 IMAD R27, R27, R154, R3 ;  /* 0x0000009a1b1ba224 */ /* 0x000fe200078e0203 */
[----:B------:R-:W-:Y:S04]  /*23c0*/  BSSY B1, `(.L_x_45) ;  /* 0x0000006000017945 */ /* 0x000fe80003800000 */
[----:B------:R3:W-:Y:S01]  /*23d0*/  @!P2 STG.E.U8 desc[UR36][R6.64+0x1], R27 ;  /* 0x0000011b0600a986 */ /* 0x0007e2000c101124 */
[----:B------:R-:W-:Y:S05]  /*23e0*/  @P3 BRA `(.L_x_46) ;  /* 0x00000000000c3947 */ /* 0x000fea0003800000 */
[----:B------:R-:W4:Y:S02]  /*23f0*/  LDG.E.U8 R156, desc[UR36][R8.64+0x8] ;  /* 0x00000824089c7981 */ /* 0x000f24000c1e1100 */
[----:B----4-:R-:W-:-:S05]  /*2400*/  PRMT R12, R156, 0x8880, RZ ;  /* 0x000088809c0c7816 */ /* 0x010fca00000000ff */
[----:B------:R-:W-:-:S07]  /*2410*/  IMAD R3, R12, R155, RZ ;  /* 0x0000009b0c037224 */ /* 0x000fce00078e02ff */
.L_x_46:
[----:B------:R-:W-:Y:S05]  /*2420*/  BSYNC B1 ;  /* 0x0000000000017941 */ /* 0x000fea0003800000 */
.L_x_45:
[----:B-1----:R-:W-:Y:S01]  /*2430*/  @!P3 IMAD R13, R28, R154, R3 ;  /* 0x0000009a1c0db224 */ /* 0x002fe200078e0203 */
[----:B------:R-:W-:Y:S04]  /*2440*/  BSSY B1, `(.L_x_47) ;  /* 0x0000006000017945 */ /* 0x000fe80003800000 */
[----:B------:R1:W-:Y:S01]  /*2450*/  @!P3 STG.E.U8 desc[UR36][R4.64+0x8], R13 ;  /* 0x0000080d0400b986 */ /* 0x0003e2000c101124 */
[----:B------:R-:W-:Y:S05]  /*2460*/  @P4 BRA `(.L_x_48) ;  /* 0x00000000000c4947 */ /* 0x000fea0003800000 */
[----:B------:R-:W4:Y:S02]  /*2470*/  LDG.E.U8 R156, desc[UR36][R8.64+0x9] ;  /* 0x00000924089c7981 */ /* 0x000f24000c1e1100 */
[----:B----4-:R-:W-:-:S05]  /*2480*/  PRMT R12, R156, 0x8880, RZ ;  /* 0x000088809c0c7816 */ /* 0x010fca00000000ff */
[----:B------:R-:W-:-:S07]  /*2490*/  IMAD R3, R12, R155, RZ ;  /* 0x0000009b0c037224 */ /* 0x000fce00078e02ff */
.L_x_48:
[----:B------:R-:W-:Y:S05]  /*24a0*/  BSYNC B1 ;  /* 0x0000000000017941 */ /* 0x000fea0003800000 */
.L_x_47:
[C---:B------:R-:W-:Y:S01]  /*24b0*/  ISETP.LT.OR P2, PT, R0.reuse, 0x9, !P0 ;  /* 0x000000090000780c */ /* 0x040fe20004741670 */
[----:B------:R-:W-:Y:S01]  /*24c0*/  @!P4 IMAD R29, R29, R154, R3 ;  /* 0x0000009a1d1dc224 */ /* 0x000fe200078e0203 */
[----:B------:R-:W-:Y:S01]  /*24d0*/  BSSY B1, `(.L_x_49) ;  /* 0x0000008000017945 */ /* 0x000fe20003800000 */
[----:B------:R-:W-:-:S03]  /*24e0*/  ISETP.LT.OR P3, PT, R0, 0xa, !P0 ;  /* 0x0000000a0000780c */ /* 0x000fc60004761670 */
[----:B------:R4:W-:Y:S01]  /*24f0*/  @!P4 STG.E.U8 desc[UR36][R4.64+0x9], R29 ;  /* 0x0000091d0400c986 */ /* 0x0009e2000c101124 */
[----:B------:R-:W-:-:S06]  /*2500*/  ISETP.LT.OR P4, PT, R0, 0x11, !P1 ;  /* 0x000000110000780c */ /* 0x000fcc0004f81670 */
[----:B------:R-:W-:Y:S07]  /*2510*/  @P2 BRA `(.L_x_50) ;  /* 0x00000000000c2947 */ /* 0x000fee0003800000 */
[----:B------:R-:W5:Y:S02]  /*2520*/  LDG.E.U8 R156, desc[UR36][R10.64+0x8] ;  /* 0x000008240a9c7981 */ /* 0x000f64000c1e1100 */
[----:B-----5:R-:W-:-:S05]  /*2530*/  PRMT R12, R156, 0x8880, RZ ;  /* 0x000088809c0c7816 */ /* 0x020fca00000000ff */
[----:B------:R-:W-:-:S07]  /*2540*/  IMAD R3, R12, R155, RZ ;  /* 0x0000009b0c037224 */ /* 0x000fce00078e02ff */
.L_x_50:
[----:B------:R-:W-:Y:S05]  /*2550*/  BSYNC B1 ;  /* 0x0000000000017941 */ /* 0x000fea0003800000 */
.L_x_49:
[----:B-1----:R-:W-:Y:S01]  /*2560*/  @!P2 IMAD R13, R30, R154, R3 ;  /* 0x0000009a1e0da224 */ /* 0x002fe200078e0203 */
[----:B------:R-:W-:Y:S04]  /*2570*/  BSSY B1, `(.L_x_51) ;  /* 0x0000006000017945 */ /* 0x000fe80003800000 */
[----:B------:R1:W-:Y:S01]  /*2580*/  @!P2 STG.E.U8 desc[UR36][R6.64+0x8], R13 ;  /* 0x0000080d0600a986 */ /* 0x0003e2000c101124 */
[----:B------:R-:W-:Y:S05]  /*2590*/  @P3 BRA `(.L_x_52) ;  /* 0x00000000000c3947 */ /* 0x000fea0003800000 */
[----:B------:R-:W5:Y:S02]  /*25a0*/  LDG.E.U8 R156, desc[UR36][R10.64+0x9] ;  /* 0x000009240a9c7981 */ /* 0x000f64000c1e1100 */
[----:B-----5:R-:W-:-:S05]  /*25b0*/  PRMT R12, R156, 0x8880, RZ ;  /* 0x000088809c0c7816 */ /* 0x020fca00000000ff */
[----:B------:R-:W-:-:S07]  /*25c0*/  IMAD R3, R12, R155, RZ ;  /* 0x0000009b0c037224 */ /* 0x000fce00078e02ff */
.L_x_52:
[----:B------:R-:W-:Y:S05]  /*25d0*/  BSYNC B1 ;  /* 0x0000000000017941 */ /* 0x000fea0003800000 */
.L_x_51:
[----:B------:R-:W-:Y:S01]  /*25e0*/  @!P3 IMAD R31, R31, R154, R3 ;  /* 0x0000009a1f1fb224 */ /* 0x000fe200078e0203 */
[----:B------:R-:W-:Y:S04]  /*25f0*/  BSSY B1, `(.L_x_53) ;  /* 0x0000006000017945 */ /* 0x000fe80003800000 */
[----:B------:R0:W-:Y:S01]  /*2600*/  @!P3 STG.E.U8 desc[UR36][R6.64+0x9], R31 ;  /* 0x0000091f0600b986 */ /* 0x0001e2000c101124 */
[----:B------:R-:W-:Y:S05]  /*2610*/  @P4 BRA `(.L_x_54) ;  /* 0x00000000000c4947 */ /* 0x000fea0003800000 */
[----:B------:R-:W5:Y:S02]  /*2620*/  LDG.E.U8 R156, desc[UR36][R8.64+0x10] ;  /* 0x00001024089c7981 */ /* 0x000f64000c1e1100 */
[----:B-----5:R-:W-:-:S05]  /*2630*/  PRMT R12, R156, 0x8880, RZ ;  /* 0x000088809c0c7816 */ /* 0x020fca00000000ff */
[----:B------:R-:W-:-:S07]  /*2640*/  IMAD R3, R12, R155, RZ ;  /* 0x0000009b0c037224 */ /* 0x000fce00078e02ff */
.L_x_54:
[----:B------:R-:W-:Y:S05]  /*2650*/  BSYNC B1 ;  /* 0x0000000000017941 */ /* 0x000fea0003800000 */
.L_x_53:
[----:B------:R-:W-:Y:S01]  /*2660*/  ISETP.LT.OR P2, PT, R0, 0x12, !P1 ;  /* 0x000000120000780c */ /* 0x000fe20004f41670 */
[----:B-1----:R-:W-:Y:S01]  /*2670*/  @!P4 IMAD R13, R32, R154, R3 ;  /* 0x0000009a200dc224 */ /* 0x002fe200078e0203 */
        /* <DEDUP_REMOVED lines=8> */
.L_x_56:
[----:B------:R-:W-:Y:S05]  /*2700*/  BSYNC B1 ;  /* 0x0000000000017941 */ /* 0x000fea0003800000 */
.L_x_55:
[----:B------:R-:W-:Y:S01]  /*2710*/  @!P2 IMAD R33, R33, R154, R3 ;  /* 0x0000009a2121a224 */ /* 0x000fe200078e0203 */
[----:B------:R-:W-:Y:S04]  /*2720*/  BSSY B1, `(.L_x_57) ;  /* 0x0000006000017945 */ /* 0x000fe80003800000 */
[----:B------:R0:W-:Y:S01]  /*2730*/  @!P2 STG.E.U8 desc[UR36][R4.64+0x11], R33 ;  /* 0x000011210400a986 */ /* 0x0001e2000c101124 */
[----:B------:R-:W-:Y:S05]  /*2740*/  @P3 BRA `(.L_x_58) ;  /* 0x00000000000c3947 */ /* 0x000fea0003800000 */
[----:B------:R-:W5:Y:S02]  /*2750*/  LDG.E.U8 R156, desc[UR36][R10.64+0x10] ;  /* 0x000010240a9c7981 */ /* 0x000f64000c1e1100 */
[----:B-----5:R-:W-:-:S05]  /*2760*/  PRMT R12, R156, 0x8880, RZ ;  /* 0x000088809c0c7816 */ /* 0x020fca00000000ff */
[----:B------:R-:W-:-:S07]  /*2770*/  IMAD R3, R12, R155, RZ ;  /* 0x0000009b0c037224 */ /* 0x000fce00078e02ff */
.L_x_58:
[----:B------:R-:W-:Y:S05]  /*2780*/  BSYNC B1 ;  /* 0x0000000000017941 */ /* 0x000fea0003800000 */
.L_x_57:
[----:B-1----:R-:W-:Y:S01]  /*2790*/  @!P3 IMAD R13, R34, R154, R3 ;  /* 0x0000009a220db224 */ /* 0x002fe200078e0203 */
[----:B------:R-:W-:Y:S04]  /*27a0*/  BSSY B1, `(.L_x_59) ;  /* 0x0000006000017945 */ /* 0x000fe80003800000 */
[----:B------:R1:W-:Y:S01]  /*27b0*/  @!P3 STG.E.U8 desc[UR36][R6.64+0x10], R13 ;  /* 0x0000100d0600b986 */ /* 0x0003e2000c101124 */
[----:B------:R-:W-:Y:S05]  /*27c0*/  @P4 BRA `(.L_x_60) ;  /* 0x00000000000c4947 */ /* 0x000fea0003800000 */
[----:B------:R-:W5:Y:S02]  /*27d0*/  LDG.E.U8 R156, desc[UR36][R10.64+0x11] ;  /* 0x000011240a9c7981 */ /* 0x000f64000c1e1100 */
[----:B-----5:R-:W-:-:S05]  /*27e0*/  PRMT R12, R156, 0x8880, RZ ;  /* 0x000088809c0c7816 */ /* 0x020fca00000000ff */
[----:B------:R-:W-:-:S07]  /*27f0*/  IMAD R3, R12, R155, RZ ;  /* 0x0000009b0c037224 */ /* 0x000fce00078e02ff */
.L_x_60:
[----:B------:R-:W-:Y:S05]  /*2800*/  BSYNC B1 ;  /* 0x0000000000017941 */ /* 0x000fea0003800000 */
.L_x_59:
        /* <DEDUP_REMOVED lines=10> */
.L_x_62:
[----:B------:R-:W-:Y:S05]  /*28b0*/  BSYNC B1 ;  /* 0x0000000000017941 */ /* 0x000fea0003800000 */
.L_x_61:
[----:B-1----:R-:W-:Y:S01]  /*28c0*/  @!P2 IMAD R13, R36, R154, R3 ;  /* 0x0000009a240da224 */ /* 0x002fe200078e0203 */
[----:B------:R-:W-:Y:S04]  /*28d0*/  BSSY B1, `(.L_x_63) ;  /* 0x0000006000017945 */ /* 0x000fe80003800000 */
[----:B------:R1:W-:Y:S01]  /*28e0*/  @!P2 STG.E.U8 desc[UR36][R4.64+0x18], R13 ;  /* 0x0000180d0400a986 */ /* 0x0003e2000c101124 */
[----:B------:R-:W-:Y:S05]  /*28f0*/  @P3 BRA `(.L_x_64) ;  /* 0x00000000000c3947 */ /* 0x000fea0003800000 */
[----:B------:R-:W5:Y:S02]  /*2900*/  LDG.E.U8 R156, desc[UR36][R8.64+0x19] ;  /* 0x00001924089c7981 */ /* 0x000f64000c1e1100 */
[----:B-----5:R-:W-:-:S05]  /*2910*/  PRMT R12, R156, 0x8880, RZ ;  /* 0x000088809c0c7816 */ /* 0x020fca00000000ff */
[----:B------:R-:W-:-:S07]  /*2920*/  IMAD R3, R12, R155, RZ ;  /* 0x0000009b0c037224 */ /* 0x000fce00078e02ff */
.L_x_64:
[----:B------:R-:W-:Y:S05]  /*2930*/  BSYNC B1 ;  /* 0x0000000000017941 */ /* 0x000fea0003800000 */
.L_x_63:
[----:B------:R-:W-:Y:S01]  /*2940*/  @!P3 IMAD R37, R37, R154, R3 ;  /* 0x0000009a2525b224 */ /* 0x000fe200078e0203 */
[----:B------:R-:W-:Y:S04]  /*2950*/  BSSY B1, `(.L_x_65) ;  /* 0x0000006000017945 */ /* 0x000fe80003800000 */
[----:B------:R0:W-:Y:S01]  /*2960*/  @!P3 STG.E.U8 desc[UR36][R4.64+0x19], R37 ;  /* 0x000019250400b986 */ /* 0x0001e2000c101124 */
[----:B------:R-:W-:Y:S05]  /*2970*/  @P4 BRA `(.L_x_66) ;  /* 0x00000000000c4947 */ /* 0x000fea0003800000 */
[----:B------:R-:W5:Y:S02]  /*2980*/  LDG.E.U8 R156, desc[UR36][R10.64+0x18] ;  /* 0x000018240a9c7981 */ /* 0x000f64000c1e1100 */
[----:B-----5:R-:W-:-:S05]  /*2990*/  PRMT R12, R156, 0x8880, RZ ;  /* 0x000088809c0c7816 */ /* 0x020fca00000000ff */
[----:B------:R-:W-:-:S07]  /*29a0*/  IMAD R3, R12, R155, RZ ;  /* 0x0000009b0c037224 */ /* 0x000fce00078e02ff */
.L_x_66:
[----:B------:R-:W-:Y:S05]  /*29b0*/  BSYNC B1 ;  /* 0x0000000000017941 */ /* 0x000fea0003800000 */
.L_x_65:
        /* <DEDUP_REMOVED lines=10> */
.L_x_68:
[----:B------:R-:W-:Y:S05]  /*2a60*/  BSYNC B1 ;  /* 0x0000000000017941 */ /* 0x000fea0003800000 */
.L_x_67:
[----:B------:R-:W-:Y:S01]  /*2a70*/  @!P2 IMAD R39, R39, R154, R3 ;  /* 0x0000009a2727a224 */ /* 0x000fe200078e0203 */
[----:B------:R-:W-:Y:S04]  /*2a80*/  BSSY B1, `(.L_x_69) ;  /* 0x0000006000017945 */ /* 0x000fe80003800000 */
[----:B------:R0:W-:Y:S01]  /*2a90*/  @!P2 STG.E.U8 desc[UR36][R6.64+0x19], R39 ;  /* 0x000019270600a986 */ /* 0x0001e2000c101124 */
[----:B------:R-:W-:Y:S05]  /*2aa0*/  @P3 BRA `(.L_x_70) ;  /* 0x00000000000c3947 */ /* 0x000fea0003800000 */
[----:B------:R-:W5:Y:S02]  /*2ab0*/  LDG.E.U8 R156, desc[UR36][R8.64+0x20] ;  /* 0x00002024089c7981 */ /* 0x000f64000c1e1100 */
[----:B-----5:R-:W-:-:S05]  /*2ac0*/  PRMT R12, R156, 0x8880, RZ ;  /* 0x000088809c0c7816 */ /* 0x020fca00000000ff */
[----:B------:R-:W-:-:S07]  /*2ad0*/  IMAD R3, R12, R155, RZ ;  /* 0x0000009b0c037224 */ /* 0x000fce00078e02ff */
.L_x_70:
[----:B------:R-:W-:Y:S05]  /*2ae0*/  BSYNC B1 ;  /* 0x0000000000017941 */ /* 0x000fea0003800000 */
.L_x_69:
[----:B-1----:R-:W-:Y:S01]  /*2af0*/  @!P3 IMAD R13, R40, R154, R3 ;  /* 0x0000009a280db224 */ /* 0x002fe200078e0203 */
[----:B------:R-:W-:Y:S04]  /*2b00*/  BSSY B1, `(.L_x_71) ;  /* 0x0000006000017945 */ /* 0x000fe80003800000 */
[----:B------:R1:W-:Y:S01]  /*2b10*/  @!P3 STG.E.U8 desc[UR36][R4.64+0x20], R13 ;  /* 0x0000200d0400b986 */ /* 0x0003e2000c101124 */
[----:B------:R-:W-:Y:S05]  /*2b20*/  @P4 BRA `(.L_x_72) ;  /* 0x00000000000c4947 */ /* 0x000fea0003800000 */
[----:B------:R-:W5:Y:S02]  /*2b30*/  LDG.E.U8 R156, desc[UR36][R8.64+0x21] ;  /* 0x00002124089c7981 */ /* 0x000f64000c1e1100 */
[----:B-----5:R-:W-:-:S05]  /*2b40*/  PRMT R12, R156, 0x8880, RZ ;  /* 0x000088809c0c7816 */ /* 0x020fca00000000ff */
[----:B------:R-:W-:-:S07]  /*2b50*/  IMAD R3, R12, R155, RZ ;  /* 0x0000009b0c037224 */ /* 0x000fce00078e02ff */
.L_x_72:
[----:B------:R-:W-:Y:S05]  /*2b60*/  BSYNC B1 ;  /* 0x0000000000017941 */ /* 0x000fea0003800000 */
.L_x_71:
        /* <DEDUP_REMOVED lines=10> */
.L_x_74:
[----:B------:R-:W-:Y:S05]  /*2c10*/  BSYNC B1 ;  /* 0x0000000000017941 */ /* 0x000fea0003800000 */
.L_x_73:
[----:B-1----:R-:W-:Y:S01]  /*2c20*/  @!P2 IMAD R13, R42, R154, R3 ;  /* 0x0000009a2a0da224 */ /* 0x002fe200078e0203 */
[----:B------:R-:W-:Y:S04]  /*2c30*/  BSSY B1, `(.L_x_75) ;  /* 0x0000006000017945 */ /* 0x000fe80003800000 */
[----:B------:R1:W-:Y:S01]  /*2c40*/  @!P2 STG.E.U8 desc[UR36][R6.64+0x20], R13 ;  /* 0x0000200d0600a986 */ /* 0x0003e2000c101124 */
[----:B------:R-:W-:Y:S05]  /*2c50*/  @P3 BRA `(.L_x_76) ;  /* 0x00000000000c3947 */ /* 0x000fea0003800000 */
[----:B------:R-:W5:Y:S02]  /*2c60*/  LDG.E.U8 R156, desc[UR36][R10.64+0x21] ;  /* 0x000021240a9c7981 */ /* 0x000f64000c1e1100 */
[----:B-----5:R-:W-:-:S05]  /*2c70*/  PRMT R12, R156, 0x8880, RZ ;  /* 0x000088809c0c7816 */ /* 0x020fca00000000ff */
[----:B------:R-:W-:-:S07]  /*2c80*/  IMAD R3, R12, R155, RZ ;  /* 0x0000009b0c037224 */ /* 0x000fce00078e02ff */
.L_x_76:
[----:B------:R-:W-:Y:S05]  /*2c90*/  BSYNC B1 ;  /* 0x0000000000017941 */ /* 0x000fea0003800000 */
.L_x_75:
[----:B------:R-:W-:Y:S01]  /*2ca0*/  @!P3 IMAD R43, R43, R154, R3 ;  /* 0x0000009a2b2bb224 */ /* 0x000fe200078e0203 */
[----:B------:R-:W-:Y:S04]  /*2cb0*/  BSSY B1, `(.L_x_77) ;  /* 0x0000006000017945 */ /* 0x000fe80003800000 */
[----:B------:R0:W-:Y:S01]  /*2cc0*/  @!P3 STG.E.U8 desc[UR36][R6.64+0x21], R43 ;  /* 0x0000212b0600b986 */ /* 0x0001e2000c101124 */
[----:B------:R-:W-:Y:S05]  /*2cd0*/  @P4 BRA `(.L_x_78) ;  /* 0x00000000000c4947 */ /* 0x000fea0003800000 */
[----:B------:R-:W5:Y:S02]  /*2ce0*/  LDG.E.U8 R156, desc[UR36][R8.64+0x28] ;  /* 0x00002824089c7981 */ /* 0x000f64000c1e1100 */
[----:B-----5:R-:W-:-:S05]  /*2cf0*/  PRMT R12, R156, 0x8880, RZ ;  /* 0x000088809c0c7816 */ /* 0x020fca00000000ff */
[----:B------:R-:W-:-:S07]  /*2d00*/  IMAD R3, R12, R155, RZ ;  /* 0x0000009b0c037224 */ /* 0x000fce00078e02ff */
.L_x_78:
[----:B------:R-:W-:Y:S05]  /*2d10*/  BSYNC B1 ;  /* 0x0000000000017941 */ /* 0x000fea0003800000 */
.L_x_77:
        /* <DEDUP_REMOVED lines=10> */
.L_x_80:
[----:B------:R-:W-:Y:S05]  /*2dc0*/  BSYNC B1 ;  /* 0x0000000000017941 */ /* 0x000fea0003800000 */
.L_x_79:
[----:B------:R-:W-:Y:S01]  /*2dd0*/  @!P2 IMAD R45, R45, R154, R3 ;  /* 0x0000009a2d2da224 */ /* 0x000fe200078e0203 */
[----:B------:R-:W-:Y:S04]  /*2de0*/  BSSY B1, `(.L_x_81) ;  /* 0x0000006000017945 */ /* 0x000fe80003800000 */
[----:B------:R0:W-:Y:S01]  /*2df0*/  @!P2 STG.E.U8 desc[UR36][R4.64+0x29], R45 ;  /* 0x0000292d0400a986 */ /* 0x0001e2000c101124 */
[----:B------:R-:W-:Y:S05]  /*2e00*/  @P3 BRA `(.L_x_82) ;  /* 0x00000000000c3947 */ /* 0x000fea0003800000 */
[----:B------:R-:W5:Y:S02]  /*2e10*/  LDG.E.U8 R156, desc[UR36][R10.64+0x28] ;  /* 0x000028240a9c7981 */ /* 0x000f64000c1e1100 */
[----:B-----5:R-:W-:-:S05]  /*2e20*/  PRMT R12, R156, 0x8880, RZ ;  /* 0x000088809c0c7816 */ /* 0x020fca00000000ff */
[----:B------:R-:W-:-:S07]  /*2e30*/  IMAD R3, R12, R155, RZ ;  /* 0x0000009b0c037224 */ /* 0x000fce00078e02ff */
.L_x_82:
[----:B------:R-:W-:Y:S05]  /*2e40*/  BSYNC B1 ;  /* 0x0000000000017941 */ /* 0x000fea0003800000 */
.L_x_81:
[----:B-1----:R-:W-:Y:S01]  /*2e50*/  @!P3 IMAD R13, R46, R154, R3 ;  /* 0x0000009a2e0db224 */ /* 0x002fe200078e0203 */
[----:B------:R-:W-:Y:S04]  /*2e60*/  BSSY B1, `(.L_x_83) ;  /* 0x0000006000017945 */ /* 0x000fe80003800000 */
[----:B------:R1:W-:Y:S01]  /*2e70*/  @!P3 STG.E.U8 desc[UR36][R6.64+0x28], R13 ;  /* 0x0000280d0600b986 */ /* 0x0003e2000c101124 */
[----:B------:R-:W-:Y:S05]  /*2e80*/  @P4 BRA `(.L_x_84) ;  /* 0x00000000000c4947 */ /* 0x000fea0003800000 */
[----:B------:R-:W5:Y:S02]  /*2e90*/  LDG.E.U8 R156, desc[UR36][R10.64+0x29] ;  /* 0x000029240a9c7981 */ /* 0x000f64000c1e1100 */
[----:B-----5:R-:W-:-:S05]  /*2ea0*/  PRMT R12, R156, 0x8880, RZ ;  /* 0x000088809c0c7816 */ /* 0x020fca00000000ff */
[----:B------:R-:W-:-:S07]  /*2eb0*/  IMAD R3, R12, R155, RZ ;  /* 0x0000009b0c037224 */ /* 0x000fce00078e02ff */
.L_x_84:
[----:B------:R-:W-:Y:S05]  /*2ec0*/  BSYNC B1 ;  /* 0x0000000000017941 */ /* 0x000fea0003800000 */
.L_x_83:
        /* <DEDUP_REMOVED lines=10> */
.L_x_86:
[----:B------:R-:W-:Y:S05]  /*2f70*/  BSYNC B1 ;  /* 0x0000000000017941 */ /* 0x000fea0003800000 */
.L_x_85:
[----:B-1----:R-:W-:Y:S01]  /*2f80*/  @!P2 IMAD R13, R48, R154, R3 ;  /* 0x0000009a300da224 */ /* 0x002fe200078e0203 */
[----:B------:R-:W-:Y:S04]  /*2f90*/  BSSY B1, `(.L_x_87) ;  /* 0x0000006000017945 */ /* 0x000fe80003800000 */
[----:B------:R1:W-:Y:S01]  /*2fa0*/  @!P2 STG.E.U8 desc[UR36][R4.64+0x30], R13 ;  /* 0x0000300d0400a986 */ /* 0x0003e2000c101124 */
[----:B------:R-:W-:Y:S05]  /*2fb0*/  @P3 BRA `(.L_x_88) ;  /* 0x00000000000c3947 */ /* 0x000fea0003800000 */
[----:B------:R-:W5:Y:S02]  /*2fc0*/  LDG.E.U8 R156, desc[UR36][R8.64+0x31] ;  /* 0x00003124089c7981 */ /* 0x000f64000c1e1100 */
[----:B-----5:R-:W-:-:S05]  /*2fd0*/  PRMT R12, R156, 0x8880, RZ ;  /* 0x000088809c0c7816 */ /* 0x020fca00000000ff */
[----:B------:R-:W-:-:S07]  /*2fe0*/  IMAD R3, R12, R155, RZ ;  /* 0x0000009b0c037224 */ /* 0x000fce00078e02ff */
.L_x_88:
[----:B------:R-:W-:Y:S05]  /*2ff0*/  BSYNC B1 ;  /* 0x0000000000017941 */ /* 0x000fea0003800000 */
.L_x_87:
[----:B------:R-:W-:Y:S01]  /*3000*/  @!P3 IMAD R49, R49, R154, R3 ;  /* 0x0000009a3131b224 */ /* 0x000fe200078e0203 */
[----:B------:R-:W-:Y:S04]  /*3010*/  BSSY B1, `(.L_x_89) ;  /* 0x0000006000017945 */ /* 0x000fe80003800000 */
[----:B------:R0:W-:Y:S01]  /*3020*/  @!P3 STG.E.U8 desc[UR36][R4.64+0x31], R49 ;  /* 0x000031310400b986 */ /* 0x0001e2000c101124 */
[----:B------:R-:W-:Y:S05]  /*3030*/  @P4 BRA `(.L_x_90) ;  /* 0x00000000000c4947 */ /* 0x000fea0003800000 */
[----:B------:R-:W5:Y:S02]  /*3040*/  LDG.E.U8 R156, desc[UR36][R10.64+0x30] ;  /* 0x000030240a9c7981 */ /* 0x000f64000c1e1100 */
[----:B-----5:R-:W-:-:S05]  /*3050*/  PRMT R12, R156, 0x8880, RZ ;  /* 0x000088809c0c7816 */ /* 0x020fca00000000ff */
[----:B------:R-:W-:-:S07]  /*3060*/  IMAD R3, R12, R155, RZ ;  /* 0x0000009b0c037224 */ /* 0x000fce00078e02ff */
.L_x_90:
[----:B------:R-:W-:Y:S05]  /*3070*/  BSYNC B1 ;  /* 0x0000000000017941 */ /* 0x000fea0003800000 */
.L_x_89:
        /* <DEDUP_REMOVED lines=10> */
.L_x_92:
[----:B------:R-:W-:Y:S05]  /*3120*/  BSYNC B1 ;  /* 0x0000000000017941 */ /* 0x000fea0003800000 */
.L_x_91:
[----:B------:R-:W-:Y:S01]  /*3130*/  @!P2 IMAD R51, R51, R154, R3 ;  /* 0x0000009a3333a224 */ /* 0x000fe200078e0203 */
[----:B------:R-:W-:Y:S04]  /*3140*/  BSSY B1, `(.L_x_93) ;  /* 0x0000006000017945 */ /* 0x000fe80003800000 */
[----:B------:R0:W-:Y:S01]  /*3150*/  @!P2 STG.E.U8 desc[UR36][R6.64+0x31], R51 ;  /* 0x000031330600a986 */ /* 0x0001e2000c101124 */
[----:B------:R-:W-:Y:S05]  /*3160*/  @P3 BRA `(.L_x_94) ;  /* 0x00000000000c3947 */ /* 0x000fea0003800000 */
[----:B------:R-:W5:Y:S02]  /*3170*/  LDG.E.U8 R156, desc[UR36][R8.64+0x38] ;  /* 0x00003824089c7981 */ /* 0x000f64000c1e1100 */
[----:B-----5:R-:W-:-:S05]  /*3180*/  PRMT R12, R156, 0x8880, RZ ;  /* 0x000088809c0c7816 */ /* 0x020fca00000000ff */
[----:B------:R-:W-:-:S07]  /*3190*/  IMAD R3, R12, R155, RZ ;  /* 0x0000009b0c037224 */ /* 0x000fce00078e02ff */
.L_x_94:
[----:B------:R-:W-:Y:S05]  /*31a0*/  BSYNC B1 ;  /* 0x0000000000017941 */ /* 0x000fea0003800000 */
.L_x_93:
[----:B-1----:R-:W-:Y:S01]  /*31b0*/  @!P3 IMAD R13, R52, R154, R3 ;  /* 0x0000009a340db224 */ /* 0x002fe200078e0203 */
[----:B------:R-:W-:Y:S04]  /*31c0*/  BSSY B1, `(.L_x_95) ;  /* 0x0000006000017945 */ /* 0x000fe80003800000 */
[----:B------:R1:W-:Y:S01]  /*31d0*/  @!P3 STG.E.U8 desc[UR36][R4.64+0x38], R13 ;  /* 0x0000380d0400b986 */ /* 0x0003e2000c101124 */
[----:B------:R-:W-:Y:S05]  /*31e0*/  @P4 BRA `(.L_x_96) ;  /* 0x00000000000c4947 */ /* 0x000fea0003800000 */
[----:B------:R-:W5:Y:S02]  /*31f0*/  LDG.E.U8 R156, desc[UR36][R8.64+0x39] ;  /* 0x00003924089c7981 */ /* 0x000f64000c1e1100 */
[----:B-----5:R-:W-:-:S05]  /*3200*/  PRMT R12, R156, 0x8880, RZ ;  /* 0x000088809c0c7816 */ /* 0x020fca00000000ff */
[----:B------:R-:W-:-:S07]  /*3210*/  IMAD R3, R12, R155, RZ ;  /* 0x0000009b0c037224 */ /* 0x000fce00078e02ff */
.L_x_96:
[----:B------:R-:W-:Y:S05]  /*3220*/  BSYNC B1 ;  /* 0x0000000000017941 */ /* 0x000fea0003800000 */
.L_x_95:
        /* <DEDUP_REMOVED lines=10> */
.L_x_98:
[----:B------:R-:W-:Y:S05]  /*32d0*/  BSYNC B1 ;  /* 0x0000000000017941 */ /* 0x000fea0003800000 */
.L_x_97:
[----:B-1----:R-:W-:Y:S01]  /*32e0*/  @!P2 IMAD R13, R54, R154, R3 ;  /* 0x0000009a360da224 */ /* 0x002fe200078e0203 */
[----:B------:R-:W-:Y:S04]  /*32f0*/  BSSY B1, `(.L_x_99) ;  /* 0x0000006000017945 */ /* 0x000fe80003800000 */
[----:B------:R1:W-:Y:S01]  /*3300*/  @!P2 STG.E.U8 desc[UR36][R6.64+0x38], R13 ;  /* 0x0000380d0600a986 */ /* 0x0003e2000c101124 */
[----:B------:R-:W-:Y:S05]  /*3310*/  @P3 BRA `(.L_x_100) ;  /* 0x00000000000c3947 */ /* 0x000fea0003800000 */
[----:B------:R-:W5:Y:S02]  /*3320*/  LDG.E.U8 R156, desc[UR36][R10.64+0x39] ;  /* 0x000039240a9c7981 */ /* 0x000f64000c1e1100 */
[----:B-----5:R-:W-:-:S05]  /*3330*/  PRMT R12, R156, 0x8880, RZ ;  /* 0x000088809c0c7816 */ /* 0x020fca00000000ff */
[----:B------:R-:W-:-:S07]  /*3340*/  IMAD R3, R12, R155, RZ ;  /* 0x0000009b0c037224 */ /* 0x000fce00078e02ff */
.L_x_100:
[----:B------:R-:W-:Y:S05]  /*3350*/  BSYNC B1 ;  /* 0x0000000000017941 */ /* 0x000fea0003800000 */
.L_x_99:
[----:B------:R-:W-:Y:S01]  /*3360*/  @!P3 IMAD R55, R55, R154, R3 ;  /* 0x0000009a3737b224 */ /* 0x000fe200078e0203 */
[----:B------:R-:W-:Y:S04]  /*3370*/  BSSY B1, `(.L_x_101) ;  /* 0x0000006000017945 */ /* 0x000fe80003800000 */
[----:B------:R0:W-:Y:S01]  /*3380*/  @!P3 STG.E.U8 desc[UR36][R6.64+0x39], R55 ;  /* 0x000039370600b986 */ /* 0x0001e2000c101124 */
[----:B------:R-:W-:Y:S05]  /*3390*/  @P4 BRA `(.L_x_102) ;  /* 0x00000000000c4947 */ /* 0x000fea0003800000 */
[----:B------:R-:W5:Y:S02]  /*33a0*/  LDG.E.U8 R156, desc[UR36][R8.64+0x40] ;  /* 0x00004024089c7981 */ /* 0x000f64000c1e1100 */
[----:B-----5:R-:W-:-:S05]  /*33b0*/  PRMT R12, R156, 0x8880, RZ ;  /* 0x000088809c0c7816 */ /* 0x020fca00000000ff */
[----:B------:R-:W-:-:S07]  /*33c0*/  IMAD R3, R12, R155, RZ ;  /* 0x0000009b0c037224 */ /* 0x000fce00078e02ff */
.L_x_102:
[----:B------:R-:W-:Y:S05]  /*33d0*/  BSYNC B1 ;  /* 0x0000000000017941 */ /* 0x000fea0003800000 */
.L_x_101:
        /* <DEDUP_REMOVED lines=10> */
.L_x_104:
[----:B------:R-:W-:Y:S05]  /*3480*/  BSYNC B1 ;  /* 0x0000000000017941 */ /* 0x000fea0003800000 */
.L_x_103:
[----:B------:R-:W-:Y:S01]  /*3490*/  @!P2 IMAD R57, R57, R154, R3 ;  /* 0x0000009a3939a224 */ /* 0x000fe200078e0203 */
[----:B------:R-:W-:Y:S04]  /*34a0*/  BSSY B1, `(.L_x_105) ;  /* 0x0000006000017945 */ /* 0x000fe80003800000 */
[----:B------:R0:W-:Y:S01]  /*34b0*/  @!P2 STG.E.U8 desc[UR36][R4.64+0x41], R57 ;  /* 0x000041390400a986 */ /* 0x0001e2000c101124 */
[----:B------:R-:W-:Y:S05]  /*34c0*/  @P3 BRA `(.L_x_106) ;  /* 0x00000000000c3947 */ /* 0x000fea0003800000 */
[----:B------:R-:W5:Y:S02]  /*34d0*/  LDG.E.U8 R156, desc[UR36][R10.64+0x40] ;  /* 0x000040240a9c7981 */ /* 0x000f64000c1e1100 */
[----:B-----5:R-:W-:-:S05]  /*34e0*/  PRMT R12, R156, 0x8880, RZ ;  /* 0x000088809c0c7816 */ /* 0x020fca00000000ff */
[----:B------:R-:W-:-:S07]  /*34f0*/  IMAD R3, R12, R155, RZ ;  /* 0x0000009b0c037224 */ /* 0x000fce00078e02ff */
.L_x_106:
[----:B------:R-:W-:Y:S05]  /*3500*/  BSYNC B1 ;  /* 0x0000000000017941 */ /* 0x000fea0003800000 */
.L_x_105:
[----:B-1----:R-:W-:Y:S01]  /*3510*/  @!P3 IMAD R13, R58, R154, R3 ;  /* 0x0000009a3a0db224 */ /* 0x002fe200078e0203 */
[----:B------:R-:W-:Y:S04]  /*3520*/  BSSY B1, `(.L_x_107) ;  /* 0x0000006000017945 */ /* 0x000fe80003800000 */
[----:B------:R1:W-:Y:S01]  /*3530*/  @!P3 STG.E.U8 desc[UR36][R6.64+0x40], R13 ;  /* 0x0000400d0600b986 */ /* 0x0003e2000c101124 */
[----:B------:R-:W-:Y:S05]  /*3540*/  @P4 BRA `(.L_x_108) ;  /* 0x00000000000c4947 */ /* 0x000fea0003800000 */
[----:B------:R-:W5:Y:S02]  /*3550*/  LDG.E.U8 R156, desc[UR36][R10.64+0x41] ;  /* 0x000041240a9c7981 */ /* 0x000f64000c1e1100 */
[----:B-----5:R-:W-:-:S05]  /*3560*/  PRMT R12, R156, 0x8880, RZ ;  /* 0x000088809c0c7816 */ /* 0x020fca00000000ff */
[----:B------:R-:W-:-:S07]  /*3570*/  IMAD R3, R12, R155, RZ ;  /* 0x0000009b0c037224 */ /* 0x000fce00078e02ff */
.L_x_108:
[----:B------:R-:W-:Y:S05]  /*3580*/  BSYNC B1 ;  /* 0x0000000000017941 */ /* 0x000fea0003800000 */
.L_x_107:
        /* <DEDUP_REMOVED lines=10> */
.L_x_110:
[----:B------:R-:W-:Y:S05]  /*3630*/  BSYNC B1 ;  /* 0x0000000000017941 */ /* 0x000fea0003800000 */
.L_x_109:
[----:B-1----:R-:W-:Y:S01]  /*3640*/  @!P2 IMAD R13, R60, R154, R3 ;  /* 0x0000009a3c0da224 */ /* 0x002fe200078e0203 */
[----:B------:R-:W-:Y:S04]  /*3650*/  BSSY B1, `(.L_x_111) ;  /* 0x0000006000017945 */ /* 0x000fe80003800000 */
[----:B------:R1:W-:Y:S01]  /*3660*/  @!P2 STG.E.U8 desc[UR36][R4.64+0x48], R13 ;  /* 0x0000480d0400a986 */ /* 0x0003e2000c101124 */
[----:B------:R-:W-:Y:S05]  /*3670*/  @P3 BRA `(.L_x_112) ;  /* 0x00000000000c3947 */ /* 0x000fea0003800000 */
[----:B------:R-:W5:Y:S02]  /*3680*/  LDG.E.U8 R156, desc[UR36][R8.64+0x49] ;  /* 0x00004924089c7981 */ /* 0x000f64000c1e1100 */
[----:B-----5:R-:W-:-:S05]  /*3690*/  PRMT R12, R156, 0x8880, RZ ;  /* 0x000088809c0c7816 */ /* 0x020fca00000000ff */
[----:B------:R-:W-:-:S07]  /*36a0*/  IMAD R3, R12, R155, RZ ;  /* 0x0000009b0c037224 */ /* 0x000fce00078e02ff */
.L_x_112:
[----:B------:R-:W-:Y:S05]  /*36b0*/  BSYNC B1 ;  /* 0x0000000000017941 */ /* 0x000fea0003800000 */
.L_x_111:
[----:B------:R-:W-:Y:S01]  /*36c0*/  @!P3 IMAD R61, R61, R154, R3 ;  /* 0x0000009a3d3db224 */ /* 0x000fe200078e0203 */
[----:B------:R-:W-:Y:S04]  /*36d0*/  BSSY B1, `(.L_x_113) ;  /* 0x0000006000017945 */ /* 0x000fe80003800000 */
[----:B------:R0:W-:Y:S01]  /*36e0*/  @!P3 STG.E.U8 desc[UR36][R4.64+0x49], R61 ;  /* 0x0000493d0400b986 */ /* 0x0001e2000c101124 */
[----:B------:R-:W-:Y:S05]  /*36f0*/  @P4 BRA `(.L_x_114) ;  /* 0x00000000000c4947 */ /* 0x000fea0003800000 */
[----:B------:R-:W5:Y:S02]  /*3700*/  LDG.E.U8 R156, desc[UR36][R10.64+0x48] ;  /* 0x000048240a9c7981 */ /* 0x000f64000c1e1100 */
[----:B-----5:R-:W-:-:S05]  /*3710*/  PRMT R12, R156, 0x8880, RZ ;  /* 0x000088809c0c7816 */ /* 0x020fca00000000ff */
[----:B------:R-:W-:-:S07]  /*3720*/  IMAD R3, R12, R155, RZ ;  /* 0x0000009b0c037224 */ /* 0x000fce00078e02ff */
.L_x_114:
[----:B------:R-:W-:Y:S05]  /*3730*/  BSYNC B1 ;  /* 0x0000000000017941 */ /* 0x000fea0003800000 */
.L_x_113:
        /* <DEDUP_REMOVED lines=10> */
.L_x_116:
[----:B------:R-:W-:Y:S05]  /*37e0*/  BSYNC B1 ;  /* 0x0000000000017941 */ /* 0x000fea0003800000 */
.L_x_115:
[----:B------:R-:W-:Y:S01]  /*37f0*/  @!P2 IMAD R63, R63, R154, R3 ;  /* 0x0000009a3f3fa224 */ /* 0x000fe200078e0203 */
[----:B------:R-:W-:Y:S04]  /*3800*/  BSSY B1, `(.L_x_117) ;  /* 0x0000006000017945 */ /* 0x000fe80003800000 */
[----:B------:R0:W-:Y:S01]  /*3810*/  @!P2 STG.E.U8 desc[UR36][R6.64+0x49], R63 ;  /* 0x0000493f0600a986 */ /* 0x0001e2000c101124 */
[----:B------:R-:W-:Y:S05]  /*3820*/  @P3 BRA `(.L_x_118) ;  /* 0x00000000000c3947 */ /* 0x000fea0003800000 */
[----:B------:R-:W5:Y:S02]  /*3830*/  LDG.E.U8 R156, desc[UR36][R8.64+0x50] ;  /* 0x00005024089c7981 */ /* 0x000f64000c1e1100 */
[----:B-----5:R-:W-:-:S05]  /*3840*/  PRMT R12, R156, 0x8880, RZ ;  /* 0x000088809c0c7816 */ /* 0x020fca00000000ff */
[----:B------:R-:W-:-:S07]  /*3850*/  IMAD R3, R12, R155, RZ ;  /* 0x0000009b0c037224 */ /* 0x000fce00078e02ff */
.L_x_118:
[----:B------:R-:W-:Y:S05]  /*3860*/  BSYNC B1 ;  /* 0x0000000000017941 */ /* 0x000fea0003800000 */
.L_x_117:
[----:B-1----:R-:W-:Y:S01]  /*3870*/  @!P3 IMAD R13, R64, R154, R3 ;  /* 0x0000009a400db224 */ /* 0x002fe200078e0203 */
[----:B------:R-:W-:Y:S04]  /*3880*/  BSSY B1, `(.L_x_119) ;  /* 0x0000006000017945 */ /* 0x000fe80003800000 */
[----:B------:R1:W-:Y:S01]  /*3890*/  @!P3 STG.E.U8 desc[UR36][R4.64+0x50], R13 ;  /* 0x0000500d0400b986 */ /* 0x0003e2000c101124 */
[----:B------:R-:W-:Y:S05]  /*38a0*/  @P4 BRA `(.L_x_120) ;  /* 0x00000000000c4947 */ /* 0x000fea0003800000 */
[----:B------:R-:W5:Y:S02]  /*38b0*/  LDG.E.U8 R156, desc[UR36][R8.64+0x51] ;  /* 0x00005124089c7981 */ /* 0x000f64000c1e1100 */
[----:B-----5:R-:W-:-:S05]  /*38c0*/  PRMT R12, R156, 0x8880, RZ ;  /* 0x000088809c0c7816 */ /* 0x020fca00000000ff */
[----:B------:R-:W-:-:S07]  /*38d0*/  IMAD R3, R12, R155, RZ ;  /* 0x0000009b0c037224 */ /* 0x000fce00078e02ff */
.L_x_120:
[----:B------:R-:W-:Y:S05]  /*38e0*/  BSYNC B1 ;  /* 0x0000000000017941 */ /* 0x000fea0003800000 */
.L_x_119:
        /* <DEDUP_REMOVED lines=10> */
.L_x_122:
[----:B------:R-:W-:Y:S05]  /*3990*/  BSYNC B1 ;  /* 0x0000000000017941 */ /* 0x000fea0003800000 */
.L_x_121:
[----:B-1----:R-:W-:Y:S01]  /*39a0*/  @!P2 IMAD R13, R66, R154, R3 ;  /* 0x0000009a420da224 */ /* 0x002fe200078e0203 */
[----:B------:R-:W-:Y:S04]  /*39b0*/  BSSY B1, `(.L_x_123) ;  /* 0x0000006000017945 */ /* 0x000fe80003800000 */
[----:B------:R1:W-:Y:S01]  /*39c0*/  @!P2 STG.E.U8 desc[UR36][R6.64+0x50], R13 ;  /* 0x0000500d0600a986 */ /* 0x0003e2000c101124 */
[----:B------:R-:W-:Y:S05]  /*39d0*/  @P3 BRA `(.L_x_124) ;  /* 0x00000000000c3947 */ /* 0x000fea0003800000 */
[----:B------:R-:W5:Y:S02]  /*39e0*/  LDG.E.U8 R156, desc[UR36][R10.64+0x51] ;  /* 0x000051240a9c7981 */ /* 0x000f64000c1e1100 */
[----:B-----5:R-:W-:-:S05]  /*39f0*/  PRMT R12, R156, 0x8880, RZ ;  /* 0x000088809c0c7816 */ /* 0x020fca00000000ff */
[----:B------:R-:W-:-:S07]  /*3a00*/  IMAD R3, R12, R155, RZ ;  /* 0x0000009b0c037224 */ /* 0x000fce00078e02ff */
.L_x_124:
[----:B------:R-:W-:Y:S05]  /*3a10*/  BSYNC B1 ;  /* 0x0000000000017941 */ /* 0x000fea0003800000 */
.L_x_123:
[----:B------:R-:W-:Y:S01]  /*3a20*/  @!P3 IMAD R67, R67, R154, R3 ;  /* 0x0000009a4343b224 */ /* 0x000fe200078e0203 */
[----:B------:R-:W-:Y:S04]  /*3a30*/  BSSY B1, `(.L_x_125) ;  /* 0x0000006000017945 */ /* 0x000fe80003800000 */
[----:B------:R0:W-:Y:S01]  /*3a40*/  @!P3 STG.E.U8 desc[UR36][R6.64+0x51], R67 ;  /* 0x000051430600b986 */ /* 0x0001e2000c101124 */
[----:B------:R-:W-:Y:S05]  /*3a50*/  @P4 BRA `(.L_x_126) ;  /* 0x00000000000c4947 */ /* 0x000fea0003800000 */
[----:B------:R-:W5:Y:S02]  /*3a60*/  LDG.E.U8 R156, desc[UR36][R8.64+0x58] ;  /* 0x00005824089c7981 */ /* 0x000f64000c1e1100 */
[----:B-----5:R-:W-:-:S05]  /*3a70*/  PRMT R12, R156, 0x8880, RZ ;  /* 0x000088809c0c7816 */ /* 0x020fca00000000ff */
[----:B------:R-:W-:-:S07]  /*3a80*/  IMAD R3, R12, R155, RZ ;  /* 0x0000009b0c037224 */ /* 0x000fce00078e02ff */
.L_x_126:
[----:B------:R-:W-:Y:S05]  /*3a90*/  BSYNC B1 ;  /* 0x0000000000017941 */ /* 0x000fea0003800000 */
.L_x_125:
        /* <DEDUP_REMOVED lines=10> */
.L_x_128:
[----:B------:R-:W-:Y:S05]  /*3b40*/  BSYNC B1 ;  /* 0x0000000000017941 */ /* 0x000fea0003800000 */
.L_x_127:
[----:B------:R-:W-:Y:S01]  /*3b50*/  @!P2 IMAD R69, R69, R154, R3 ;  /* 0x0000009a4545a224 */ /* 0x000fe200078e0203 */
[----:B------:R-:W-:Y:S04]  /*3b60*/  BSSY B1, `(.L_x_129) ;  /* 0x0000006000017945 */ /* 0x000fe80003800000 */
[----:B------:R0:W-:Y:S01]  /*3b70*/  @!P2 STG.E.U8 desc[UR36][R4.64+0x59], R69 ;  /* 0x000059450400a986 */ /* 0x0001e2000c101124 */
[----:B------:R-:W-:Y:S05]  /*3b80*/  @P3 BRA `(.L_x_130) ;  /* 0x00000000000c3947 */ /* 0x000fea0003800000 */
[----:B------:R-:W5:Y:S02]  /*3b90*/  LDG.E.U8 R156, desc[UR36][R10.64+0x58] ;  /* 0x000058240a9c7981 */ /* 0x000f64000c1e1100 */
[----:B-----5:R-:W-:-:S05]  /*3ba0*/  PRMT R12, R156, 0x8880, RZ ;  /* 0x000088809c0c7816 */ /* 0x020fca00000000ff */
[----:B------:R-:W-:-:S07]  /*3bb0*/  IMAD R3, R12, R155, RZ ;  /* 0x0000009b0c037224 */ /* 0x000fce00078e02ff */
.L_x_130:
[----:B------:R-:W-:Y:S05]  /*3bc0*/  BSYNC B1 ;  /* 0x0000000000017941 */ /* 0x000fea0003800000 */
.L_x_129:
[----:B-1----:R-:W-:Y:S01]  /*3bd0*/  @!P3 IMAD R13, R70, R154, R3 ;  /* 0x0000009a460db224 */ /* 0x002fe200078e0203 */
[----:B------:R-:W-:Y:S04]  /*3be0*/  BSSY B1, `(.L_x_131) ;  /* 0x0000006000017945 */ /* 0x000fe80003800000 */
[----:B------:R1:W-:Y:S01]  /*3bf0*/  @!P3 STG.E.U8 desc[UR36][R6.64+0x58], R13 ;  /* 0x0000580d0600b986 */ /* 0x0003e2000c101124 */
[----:B------:R-:W-:Y:S05]  /*3c00*/  @P4 BRA `(.L_x_132) ;  /* 0x00000000000c4947 */ /* 0x000fea0003800000 */
[----:B------:R-:W5:Y:S02]  /*3c10*/  LDG.E.U8 R156, desc[UR36][R10.64+0x59] ;  /* 0x000059240a9c7981 */ /* 0x000f64000c1e1100 */
[----:B-----5:R-:W-:-:S05]  /*3c20*/  PRMT R12, R156, 0x8880, RZ ;  /* 0x000088809c0c7816 */ /* 0x020fca00000000ff */
[----:B------:R-:W-:-:S07]  /*3c30*/  IMAD R3, R12, R155, RZ ;  /* 0x0000009b0c037224 */ /* 0x000fce00078e02ff */
.L_x_132:
[----:B------:R-:W-:Y:S05]  /*3c40*/  BSYNC B1 ;  /* 0x0000000000017941 */ /* 0x000fea0003800000 */
.L_x_131:
        /* <DEDUP_REMOVED lines=10> */
.L_x_134:
[----:B------:R-:W-:Y:S05]  /*3cf0*/  BSYNC B1 ;  /* 0x0000000000017941 */ /* 0x000fea0003800000 */
.L_x_133:
[----:B-1----:R-:W-:Y:S01]  /*3d00*/  @!P2 IMAD R13, R72, R154, R3 ;  /* 0x0000009a480da224 */ /* 0x002fe200078e0203 */
[----:B------:R-:W-:Y:S04]  /*3d10*/  BSSY B1, `(.L_x_135) ;  /* 0x0000006000017945 */ /* 0x000fe80003800000 */
[----:B------:R1:W-:Y:S01]  /*3d20*/  @!P2 STG.E.U8 desc[UR36][R4.64+0x60], R13 ;  /* 0x0000600d0400a986 */ /* 0x0003e2000c101124 */
[----:B------:R-:W-:Y:S05]  /*3d30*/  @P3 BRA `(.L_x_136) ;  /* 0x00000000000c3947 */ /* 0x000fea0003800000 */
[----:B------:R-:W5:Y:S02]  /*3d40*/  LDG.E.U8 R156, desc[UR36][R8.64+0x61] ;  /* 0x00006124089c7981 */ /* 0x000f64000c1e1100 */
[----:B-----5:R-:W-:-:S05]  /*3d50*/  PRMT R12, R156, 0x8880, RZ ;  /* 0x000088809c0c7816 */ /* 0x020fca00000000ff */
[----:B------:R-:W-:-:S07]  /*3d60*/  IMAD R3, R12, R155, RZ ;  /* 0x0000009b0c037224 */ /* 0x000fce00078e02ff */
.L_x_136:
[----:B------:R-:W-:Y:S05]  /*3d70*/  BSYNC B1 ;  /* 0x0000000000017941 */ /* 0x000fea0003800000 */
.L_x_135:
[----:B------:R-:W-:Y:S01]  /*3d80*/  @!P3 IMAD R73, R73, R154, R3 ;  /* 0x0000009a4949b224 */ /* 0x000fe200078e0203 */
[----:B------:R-:W-:Y:S04]  /*3d90*/  BSSY B1, `(.L_x_137) ;  /* 0x0000006000017945 */ /* 0x000fe80003800000 */
[----:B------:R0:W-:Y:S01]  /*3da0*/  @!P3 STG.E.U8 desc[UR36][R4.64+0x61], R73 ;  /* 0x000061490400b986 */ /* 0x0001e2000c101124 */
[----:B------:R-:W-:Y:S05]  /*3db0*/  @P4 BRA `(.L_x_138) ;  /* 0x00000000000c4947 */ /* 0x000fea0003800000 */
[----:B------:R-:W5:Y:S02]  /*3dc0*/  LDG.E.U8 R156, desc[UR36][R10.64+0x60] ;  /* 0x000060240a9c7981 */ /* 0x000f64000c1e1100 */
[----:B-----5:R-:W-:-:S05]  /*3dd0*/  PRMT R12, R156, 0x8880, RZ ;  /* 0x000088809c0c7816 */ /* 0x020fca00000000ff */
[----:B------:R-:W-:-:S07]  /*3de0*/  IMAD R3, R12, R155, RZ ;  /* 0x0000009b0c037224 */ /* 0x000fce00078e02ff */
.L_x_138:
[----:B------:R-:W-:Y:S05]  /*3df0*/  BSYNC B1 ;  /* 0x0000000000017941 */ /* 0x000fea0003800000 */
.L_x_137:
        /* <DEDUP_REMOVED lines=10> */
.L_x_140:
[----:B------:R-:W-:Y:S05]  /*3ea0*/  BSYNC B1 ;  /* 0x0000000000017941 */ /* 0x000fea0003800000 */
.L_x_139:
[----:B------:R-:W-:Y:S01]  /*3eb0*/  @!P2 IMAD R75, R75, R154, R3 ;  /* 0x0000009a4b4ba224 */ /* 0x000fe200078e0203 */
[----:B------:R-:W-:Y:S04]  /*3ec0*/  BSSY B1, `(.L_x_141) ;  /* 0x0000006000017945 */ /* 0x000fe80003800000 */
[----:B------:R0:W-:Y:S01]  /*3ed0*/  @!P2 STG.E.U8 desc[UR36][R6.64+0x61], R75 ;  /* 0x0000614b0600a986 */ /* 0x0001e2000c101124 */
[----:B------:R-:W-:Y:S05]  /*3ee0*/  @P3 BRA `(.L_x_142) ;  /* 0x00000000000c3947 */ /* 0x000fea0003800000 */
[----:B------:R-:W5:Y:S02]  /*3ef0*/  LDG.E.U8 R156, desc[UR36][R8.64+0x68] ;  /* 0x00006824089c7981 */ /* 0x000f64000c1e1100 */
[----:B-----5:R-:W-:-:S05]  /*3f00*/  PRMT R12, R156, 0x8880, RZ ;  /* 0x000088809c0c7816 */ /* 0x020fca00000000ff */
[----:B------:R-:W-:-:S07]  /*3f10*/  IMAD R3, R12, R155, RZ ;  /* 0x0000009b0c037224 */ /* 0x000fce00078e02ff */
.L_x_142:
[----:B------:R-:W-:Y:S05]  /*3f20*/  BSYNC B1 ;  /* 0x0000000000017941 */ /* 0x000fea0003800000 */
.L_x_141:
[----:B-1----:R-:W-:Y:S01]  /*3f30*/  @!P3 IMAD R13, R76, R154, R3 ;  /* 0x0000009a4c0db224 */ /* 0x002fe200078e0203 */
[----:B------:R-:W-:Y:S04]  /*3f40*/  BSSY B1, `(.L_x_143) ;  /* 0x0000006000017945 */ /* 0x000fe80003800000 */
[----:B------:R1:W-:Y:S01]  /*3f50*/  @!P3 STG.E.U8 desc[UR36][R4.64+0x68], R13 ;  /* 0x0000680d0400b986 */ /* 0x0003e2000c101124 */
[----:B------:R-:W-:Y:S05]  /*3f60*/  @P4 BRA `(.L_x_144) ;  /* 0x00000000000c4947 */ /* 0x000fea0003800000 */
[----:B------:R-:W5:Y:S02]  /*3f70*/  LDG.E.U8 R156, desc[UR36][R8.64+0x69] ;  /* 0x00006924089c7981 */ /* 0x000f64000c1e1100 */
[----:B-----5:R-:W-:-:S05]  /*3f80*/  PRMT R12, R156, 0x8880, RZ ;  /* 0x000088809c0c7816 */ /* 0x020fca00000000ff */
[----:B------:R-:W-:-:S07]  /*3f90*/  IMAD R3, R12, R155, RZ ;  /* 0x0000009b0c037224 */ /* 0x000fce00078e02ff */
.L_x_144:
[----:B------:R-:W-:Y:S05]  /*3fa0*/  BSYNC B1 ;  /* 0x0000000000017941 */ /* 0x000fea0003800000 */
.L_x_143:
        /* <DEDUP_REMOVED lines=10> */
.L_x_146:
[----:B------:R-:W-:Y:S05]  /*4050*/  BSYNC B1 ;  /* 0x0000000000017941 */ /* 0x000fea0003800000 */
.L_x_145:
[----:B-1----:R-:W-:Y:S01]  /*4060*/  @!P2 IMAD R13, R78, R154, R3 ;  /* 0x0000009a4e0da224 */ /* 0x002fe200078e0203 */
[----:B------:R-:W-:Y:S04]  /*4070*/  BSSY B1, `(.L_x_147) ;  /* 0x0000006000017945 */ /* 0x000fe80003800000 */
[----:B------:R1:W-:Y:S01]  /*4080*/  @!P2 STG.E.U8 desc[UR36][R6.64+0x68], R13 ;  /* 0x0000680d0600a986 */ /* 0x0003e2000c101124 */
[----:B------:R-:W-:Y:S05]  /*4090*/  @P3 BRA `(.L_x_148) ;  /* 0x00000000000c3947 */ /* 0x000fea0003800000 */
[----:B------:R-:W5:Y:S02]  /*40a0*/  LDG.E.U8 R156, desc[UR36][R10.64+0x69] ;  /* 0x000069240a9c7981 */ /* 0x000f64000c1e1100 */
[----:B-----5:R-:W-:-:S05]  /*40b0*/  PRMT R12, R156, 0x8880, RZ ;  /* 0x000088809c0c7816 */ /* 0x020fca00000000ff */
[----:B------:R-:W-:-:S07]  /*40c0*/  IMAD R3, R12, R155, RZ ;  /* 0x0000009b0c037224 */ /* 0x000fce00078e02ff */
.L_x_148:
[----:B------:R-:W-:Y:S05]  /*40d0*/  BSYNC B1 ;  /* 0x0000000000017941 */ /* 0x000fea0003800000 */
.L_x_147:
[----:B------:R-:W-:Y:S01]  /*40e0*/  @!P3 IMAD R79, R79, R154, R3 ;  /* 0x0000009a4f4fb224 */ /* 0x000fe200078e0203 */
[----:B------:R-:W-:Y:S04]  /*40f0*/  BSSY B1, `(.L_x_149) ;  /* 0x0000006000017945 */ /* 0x000fe80003800000 */
[----:B------:R0:W-:Y:S01]  /*4100*/  @!P3 STG.E.U8 desc[UR36][R6.64+0x69], R79 ;  /* 0x0000694f0600b986 */ /* 0x0001e2000c101124 */
[----:B------:R-:W-:Y:S05]  /*4110*/  @P4 BRA `(.L_x_150) ;  /* 0x00000000000c4947 */ /* 0x000fea0003800000 */
[----:B------:R-:W5:Y:S02]  /*4120*/  LDG.E.U8 R156, desc[UR36][R8.64+0x70] ;  /* 0x00007024089c7981 */ /* 0x000f64000c1e1100 */
[----:B-----5:R-:W-:-:S05]  /*4130*/  PRMT R12, R156, 0x8880, RZ ;  /* 0x000088809c0c7816 */ /* 0x020fca00000000ff */
[----:B------:R-:W-:-:S07]  /*4140*/  IMAD R3, R12, R155, RZ ;  /* 0x0000009b0c037224 */ /* 0x000fce00078e02ff */
.L_x_150:
[----:B------:R-:W-:Y:S05]  /*4150*/  BSYNC B1 ;  /* 0x0000000000017941 */ /* 0x000fea0003800000 */
.L_x_149:
        /* <DEDUP_REMOVED lines=10> */
.L_x_152:
[----:B------:R-:W-:Y:S05]  /*4200*/  BSYNC B1 ;  /* 0x0000000000017941 */ /* 0x000fea0003800000 */
.L_x_151:
[----:B------:R-:W-:Y:S01]  /*4210*/  @!P2 IMAD R81, R81, R154, R3 ;  /* 0x0000009a5151a224 */ /* 0x000fe200078e0203 */
[----:B------:R-:W-:Y:S04]  /*4220*/  BSSY B1, `(.L_x_153) ;  /* 0x0000006000017945 */ /* 0x000fe80003800000 */
[----:B------:R0:W-:Y:S01]  /*4230*/  @!P2 STG.E.U8 desc[UR36][R4.64+0x71], R81 ;  /* 0x000071510400a986 */ /* 0x0001e2000c101124 */
[----:B------:R-:W-:Y:S05]  /*4240*/  @P3 BRA `(.L_x_154) ;  /* 0x00000000000c3947 */ /* 0x000fea0003800000 */
[----:B------:R-:W5:Y:S02]  /*4250*/  LDG.E.U8 R156, desc[UR36][R10.64+0x70] ;  /* 0x000070240a9c7981 */ /* 0x000f64000c1e1100 */
[----:B-----5:R-:W-:-:S05]  /*4260*/  PRMT R12, R156, 0x8880, RZ ;  /* 0x000088809c0c7816 */ /* 0x020fca00000000ff */
[----:B------:R-:W-:-:S07]  /*4270*/  IMAD R3, R12, R155, RZ ;  /* 0x0000009b0c037224 */ /* 0x000fce00078e02ff */
.L_x_154:
[----:B------:R-:W-:Y:S05]  /*4280*/  BSYNC B1 ;  /* 0x0000000000017941 */ /* 0x000fea0003800000 */
.L_x_153:
[----:B-1----:R-:W-:Y:S01]  /*4290*/  @!P3 IMAD R13, R82, R154, R3 ;  /* 0x0000009a520db224 */ /* 0x002fe200078e0203 */
[----:B------:R-:W-:Y:S04]  /*42a0*/  BSSY B1, `(.L_x_155) ;  /* 0x0000006000017945 */ /* 0x000fe80003800000 */
[----:B------:R1:W-:Y:S01]  /*42b0*/  @!P3 STG.E.U8 desc[UR36][R6.64+0x70], R13 ;  /* 0x0000700d0600b986 */ /* 0x0003e2000c101124 */
[----:B------:R-:W-:Y:S05]  /*42c0*/  @P4 BRA `(.L_x_156) ;  /* 0x00000000000c4947 */ /* 0x000fea0003800000 */
[----:B------:R-:W5:Y:S02]  /*42d0*/  LDG.E.U8 R156, desc[UR36][R10.64+0x71] ;  /* 0x000071240a9c7981 */ /* 0x000f64000c1e1100 */
[----:B-----5:R-:W-:-:S05]  /*42e0*/  PRMT R12, R156, 0x8880, RZ ;  /* 0x000088809c0c7816 */ /* 0x020fca00000000ff */
[----:B------:R-:W-:-:S07]  /*42f0*/  IMAD R3, R12, R155, RZ ;  /* 0x0000009b0c037224 */ /* 0x000fce00078e02ff */
.L_x_156:
[----:B------:R-:W-:Y:S05]  /*4300*/  BSYNC B1 ;  /* 0x0000000000017941 */ /* 0x000fea0003800000 */
.L_x_155:
        /* <DEDUP_REMOVED lines=10> */
.L_x_158:
[----:B------:R-:W-:Y:S05]  /*43b0*/  BSYNC B1 ;  /* 0x0000000000017941 */ /* 0x000fea0003800000 */
.L_x_157:
[----:B-1----:R-:W-:Y:S01]  /*43c0*/  @!P2 IMAD R13, R84, R154, R3 ;  /* 0x0000009a540da224 */ /* 0x002fe200078e0203 */
[----:B------:R-:W-:Y:S04]  /*43d0*/  BSSY B1, `(.L_x_159) ;  /* 0x0000006000017945 */ /* 0x000fe80003800000 */
[----:B------:R1:W-:Y:S01]  /*43e0*/  @!P2 STG.E.U8 desc[UR36][R4.64+0x78], R13 ;  /* 0x0000780d0400a986 */ /* 0x0003e2000c101124 */
[----:B------:R-:W-:Y:S05]  /*43f0*/  @P3 BRA `(.L_x_160) ;  /* 0x00000000000c3947 */ /* 0x000fea0003800000 */
[----:B------:R-:W5:Y:S02]  /*4400*/  LDG.E.U8 R156, desc[UR36][R8.64+0x79] ;  /* 0x00007924089c7981 */ /* 0x000f64000c1e1100 */
[----:B-----5:R-:W-:-:S05]  /*4410*/  PRMT R12, R156, 0x8880, RZ ;  /* 0x000088809c0c7816 */ /* 0x020fca00000000ff */
[----:B------:R-:W-:-:S07]  /*4420*/  IMAD R3, R12, R155, RZ ;  /* 0x0000009b0c037224 */ /* 0x000fce00078e02ff */
.L_x_160:
[----:B------:R-:W-:Y:S05]  /*4430*/  BSYNC B1 ;  /* 0x0000000000017941 */ /* 0x000fea0003800000 */
.L_x_159:
[----:B------:R-:W-:Y:S01]  /*4440*/  @!P3 IMAD R85, R85, R154, R3 ;  /* 0x0000009a5555b224 */ /* 0x000fe200078e0203 */
[----:B------:R-:W-:Y:S04]  /*4450*/  BSSY B1, `(.L_x_161) ;  /* 0x0000006000017945 */ /* 0x000fe80003800000 */
[----:B------:R0:W-:Y:S01]  /*4460*/  @!P3 STG.E.U8 desc[UR36][R4.64+0x79], R85 ;  /* 0x000079550400b986 */ /* 0x0001e2000c101124 */
[----:B------:R-:W-:Y:S05]  /*4470*/  @P4 BRA `(.L_x_162) ;  /* 0x00000000000c4947 */ /* 0x000fea0003800000 */
[----:B------:R-:W5:Y:S02]  /*4480*/  LDG.E.U8 R156, desc[UR36][R10.64+0x78] ;  /* 0x000078240a9c7981 */ /* 0x000f64000c1e1100 */
[----:B-----5:R-:W-:-:S05]  /*4490*/  PRMT R12, R156, 0x8880, RZ ;  /* 0x000088809c0c7816 */ /* 0x020fca00000000ff */
[----:B------:R-:W-:-:S07]  /*44a0*/  IMAD R3, R12, R155, RZ ;  /* 0x0000009b0c037224 */ /* 0x000fce00078e02ff */
.L_x_162:
[----:B------:R-:W-:Y:S05]  /*44b0*/  BSYNC B1 ;  /* 0x0000000000017941 */ /* 0x000fea0003800000 */
.L_x_161:
        /* <DEDUP_REMOVED lines=10> */
.L_x_164:
[----:B------:R-:W-:Y:S05]  /*4560*/  BSYNC B1 ;  /* 0x0000000000017941 */ /* 0x000fea0003800000 */
.L_x_163:
[----:B------:R-:W-:Y:S01]  /*4570*/  @!P2 IMAD R87, R87, R154, R3 ;  /* 0x0000009a5757a224 */ /* 0x000fe200078e0203 */
[----:B------:R-:W-:Y:S04]  /*4580*/  BSSY B1, `(.L_x_165) ;  /* 0x0000006000017945 */ /* 0x000fe80003800000 */
[----:B------:R0:W-:Y:S01]  /*4590*/  @!P2 STG.E.U8 desc[UR36][R6.64+0x79], R87 ;  /* 0x000079570600a986 */ /* 0x0001e2000c101124 */
[----:B------:R-:W-:Y:S05]  /*45a0*/  @P3 BRA `(.L_x_166) ;  /* 0x00000000000c3947 */ /* 0x000fea0003800000 */
[----:B------:R-:W5:Y:S02]  /*45b0*/  LDG.E.U8 R156, desc[UR36][R8.64+0x80] ;  /* 0x00008024089c7981 */ /* 0x000f64000c1e1100 */
[----:B-----5:R-:W-:-:S05]  /*45c0*/  PRMT R12, R156, 0x8880, RZ ;  /* 0x000088809c0c7816 */ /* 0x020fca00000000ff */
[----:B------:R-:W-:-:S07]  /*45d0*/  IMAD R3, R12, R155, RZ ;  /* 0x0000009b0c037224 */ /* 0x000fce00078e02ff */
.L_x_166:
[----:B------:R-:W-:Y:S05]  /*45e0*/  BSYNC B1 ;  /* 0x0000000000017941 */ /* 0x000fea0003800000 */
.L_x_165:
[----:B-1----:R-:W-:Y:S01]  /*45f0*/  @!P3 IMAD R13, R88, R154, R3 ;  /* 0x0000009a580db224 */ /* 0x002fe200078e0203 */
[----:B------:R-:W-:Y:S04]  /*4600*/  BSSY B1, `(.L_x_167) ;  /* 0x0000006000017945 */ /* 0x000fe80003800000 */
[----:B------:R1:W-:Y:S01]  /*4610*/  @!P3 STG.E.U8 desc[UR36][R4.64+0x80], R13 ;  /* 0x0000800d0400b986 */ /* 0x0003e2000c101124 */
[----:B------:R-:W-:Y:S05]  /*4620*/  @P4 BRA `(.L_x_168) ;  /* 0x00000000000c4947 */ /* 0x000fea0003800000 */
[----:B------:R-:W5:Y:S02]  /*4630*/  LDG.E.U8 R156, desc[UR36][R8.64+0x81] ;  /* 0x00008124089c7981 */ /* 0x000f64000c1e1100 */
[----:B-----5:R-:W-:-:S05]  /*4640*/  PRMT R12, R156, 0x8880, RZ ;  /* 0x000088809c0c7816 */ /* 0x020fca00000000ff */
[----:B------:R-:W-:-:S07]  /*4650*/  IMAD R3, R12, R155, RZ ;  /* 0x0000009b0c037224 */ /* 0x000fce00078e02ff */
.L_x_168:
[----:B------:R-:W-:Y:S05]  /*4660*/  BSYNC B1 ;  /* 0x0000000000017941 */ /* 0x000fea0003800000 */
.L_x_167:
        /* <DEDUP_REMOVED lines=10> */
.L_x_170:
[----:B------:R-:W-:Y:S05]  /*4710*/  BSYNC B1 ;  /* 0x0000000000017941 */ /* 0x000fea0003800000 */
.L_x_169:
[----:B-1----:R-:W-:Y:S01]  /*4720*/  @!P2 IMAD R13, R90, R154, R3 ;  /* 0x0000009a5a0da224 */ /* 0x002fe200078e0203 */
[----:B------:R-:W-:Y:S04]  /*4730*/  BSSY B1, `(.L_x_171) ;  /* 0x0000006000017945 */ /* 0x000fe80003800000 */
[----:B------:R1:W-:Y:S01]  /*4740*/  @!P2 STG.E.U8 desc[UR36][R6.64+0x80], R13 ;  /* 0x0000800d0600a986 */ /* 0x0003e2000c101124 */
[----:B------:R-:W-:Y:S05]  /*4750*/  @P3 BRA `(.L_x_172) ;  /* 0x00000000000c3947 */ /* 0x000fea0003800000 */
[----:B------:R-:W5:Y:S02]  /*4760*/  LDG.E.U8 R156, desc[UR36][R10.64+0x81] ;  /* 0x000081240a9c7981 */ /* 0x000f64000c1e1100 */
[----:B-----5:R-:W-:-:S05]  /*4770*/  PRMT R12, R156, 0x8880, RZ ;  /* 0x000088809c0c7816 */ /* 0x020fca00000000ff */
[----:B------:R-:W-:-:S07]  /*4780*/  IMAD R3, R12, R155, RZ ;  /* 0x0000009b0c037224 */ /* 0x000fce00078e02ff */
.L_x_172:
[----:B------:R-:W-:Y:S05]  /*4790*/  BSYNC B1 ;  /* 0x0000000000017941 */ /* 0x000fea0003800000 */
.L_x_171:
[----:B------:R-:W-:Y:S01]  /*47a0*/  @!P3 IMAD R91, R91, R154, R3 ;  /* 0x0000009a5b5bb224 */ /* 0x000fe200078e0203 */
[----:B------:R-:W-:Y:S04]  /*47b0*/  BSSY B1, `(.L_x_173) ;  /* 0x0000006000017945 */ /* 0x000fe80003800000 */
[----:B------:R0:W-:Y:S01]  /*47c0*/  @!P3 STG.E.U8 desc[UR36][R6.64+0x81], R91 ;  /* 0x0000815b0600b986 */ /* 0x0001e2000c101124 */
[----:B------:R-:W-:Y:S05]  /*47d0*/  @P4 BRA `(.L_x_174) ;  /* 0x00000000000c4947 */ /* 0x000fea0003800000 */
[----:B------:R-:W5:Y:S02]  /*47e0*/  LDG.E.U8 R156, desc[UR36][R8.64+0x88] ;  /* 0x00008824089c7981 */ /* 0x000f64000c1e1100 */
[----:B-----5:R-:W-:-:S05]  /*47f0*/  PRMT R12, R156, 0x8880, RZ ;  /* 0x000088809c0c7816 */ /* 0x020fca00000000ff */
[----:B------:R-:W-:-:S07]  /*4800*/  IMAD R3, R12, R155, RZ ;  /* 0x0000009b0c037224 */ /* 0x000fce00078e02ff */
.L_x_174:
[----:B------:R-:W-:Y:S05]  /*4810*/  BSYNC B1 ;  /* 0x0000000000017941 */ /* 0x000fea0003800000 */
.L_x_173:
        /* <DEDUP_REMOVED lines=10> */
.L_x_176:
[----:B------:R-:W-:Y:S05]  /*48c0*/  BSYNC B1 ;  /* 0x0000000000017941 */ /* 0x000fea0003800000 */
.L_x_175:
[----:B------:R-:W-:Y:S01]  /*48d0*/  @!P2 IMAD R93, R93, R154, R3 ;  /* 0x0000009a5d5da224 */ /* 0x000fe200078e0203 */
[----:B------:R-:W-:Y:S04]  /*48e0*/  BSSY B1, `(.L_x_177) ;  /* 0x0000006000017945 */ /* 0x000fe80003800000 */
[----:B------:R0:W-:Y:S01]  /*48f0*/  @!P2 STG.E.U8 desc[UR36][R4.64+0x89], R93 ;  /* 0x0000895d0400a986 */ /* 0x0001e2000c101124 */
[----:B------:R-:W-:Y:S05]  /*4900*/  @P3 BRA `(.L_x_178) ;  /* 0x00000000000c3947 */ /* 0x000fea0003800000 */
[----:B------:R-:W5:Y:S02]  /*4910*/  LDG.E.U8 R156, desc[UR36][R10.64+0x88] ;  /* 0x000088240a9c7981 */ /* 0x000f64000c1e1100 */
[----:B-----5:R-:W-:-:S05]  /*4920*/  PRMT R12, R156, 0x8880, RZ ;  /* 0x000088809c0c7816 */ /* 0x020fca00000000ff */
[----:B------:R-:W-:-:S07]  /*4930*/  IMAD R3, R12, R155, RZ ;  /* 0x0000009b0c037224 */ /* 0x000fce00078e02ff */
.L_x_178:
[----:B------:R-:W-:Y:S05]  /*4940*/  BSYNC B1 ;  /* 0x0000000000017941 */ /* 0x000fea0003800000 */
.L_x_177:
[----:B-1----:R-:W-:Y:S01]  /*4950*/  @!P3 IMAD R13, R94, R154, R3 ;  /* 0x0000009a5e0db224 */ /* 0x002fe200078e0203 */
[----:B------:R-:W-:Y:S04]  /*4960*/  BSSY B1, `(.L_x_179) ;  /* 0x0000006000017945 */ /* 0x000fe80003800000 */
[----:B------:R1:W-:Y:S01]  /*4970*/  @!P3 STG.E.U8 desc[UR36][R6.64+0x88], R13 ;  /* 0x0000880d0600b986 */ /* 0x0003e2000c101124 */
[----:B------:R-:W-:Y:S05]  /*4980*/  @P4 BRA `(.L_x_180) ;  /* 0x00000000000c4947 */ /* 0x000fea0003800000 */
[----:B------:R-:W5:Y:S02]  /*4990*/  LDG.E.U8 R156, desc[UR36][R10.64+0x89] ;  /* 0x000089240a9c7981 */ /* 0x000f64000c1e1100 */
[----:B-----5:R-:W-:-:S05]  /*49a0*/  PRMT R12, R156, 0x8880, RZ ;  /* 0x000088809c0c7816 */ /* 0x020fca00000000ff */
[----:B------:R-:W-:-:S07]  /*49b0*/  IMAD R3, R12, R155, RZ ;  /* 0x0000009b0c037224 */ /* 0x000fce00078e02ff */
.L_x_180:
[----:B------:R-:W-:Y:S05]  /*49c0*/  BSYNC B1 ;  /* 0x0000000000017941 */ /* 0x000fea0003800000 */
.L_x_179:
        /* <DEDUP_REMOVED lines=10> */
.L_x_182:
[----:B------:R-:W-:Y:S05]  /*4a70*/  BSYNC B1 ;  /* 0x0000000000017941 */ /* 0x000fea0003800000 */
.L_x_181:
[----:B-1----:R-:W-:Y:S01]  /*4a80*/  @!P2 IMAD R13, R96, R154, R3 ;  /* 0x0000009a600da224 */ /* 0x002fe200078e0203 */
[----:B------:R-:W-:Y:S04]  /*4a90*/  BSSY B1, `(.L_x_183) ;  /* 0x0000006000017945 */ /* 0x000fe80003800000 */
[----:B------:R1:W-:Y:S01]  /*4aa0*/  @!P2 STG.E.U8 desc[UR36][R4.64+0x90], R13 ;  /* 0x0000900d0400a986 */ /* 0x0003e2000c101124 */
[----:B------:R-:W-:Y:S05]  /*4ab0*/  @P3 BRA `(.L_x_184) ;  /* 0x00000000000c3947 */ /* 0x000fea0003800000 */
[----:B------:R-:W5:Y:S02]  /*4ac0*/  LDG.E.U8 R156, desc[UR36][R8.64+0x91] ;  /* 0x00009124089c7981 */ /* 0x000f64000c1e1100 */
[----:B-----5:R-:W-:-:S05]  /*4ad0*/  PRMT R12, R156, 0x8880, RZ ;  /* 0x000088809c0c7816 */ /* 0x020fca00000000ff */
[----:B------:R-:W-:-:S07]  /*4ae0*/  IMAD R3, R12, R155, RZ ;  /* 0x0000009b0c037224 */ /* 0x000fce00078e02ff */
.L_x_184:
[----:B------:R-:W-:Y:S05]  /*4af0*/  BSYNC B1 ;  /* 0x0000000000017941 */ /* 0x000fea0003800000 */
.L_x_183:
[----:B------:R-:W-:Y:S01]  /*4b00*/  @!P3 IMAD R97, R97, R154, R3 ;  /* 0x0000009a6161b224 */ /* 0x000fe200078e0203 */
[----:B------:R-:W-:Y:S04]  /*4b10*/  BSSY B1, `(.L_x_185) ;  /* 0x0000006000017945 */ /* 0x000fe80003800000 */
[----:B------:R0:W-:Y:S01]  /*4b20*/  @!P3 STG.E.U8 desc[UR36][R4.64+0x91], R97 ;  /* 0x000091610400b986 */ /* 0x0001e2000c101124 */
[----:B------:R-:W-:Y:S05]  /*4b30*/  @P4 BRA `(.L_x_186) ;  /* 0x00000000000c4947 */ /* 0x000fea0003800000 */
[----:B------:R-:W5:Y:S02]  /*4b40*/  LDG.E.U8 R156, desc[UR36][R10.64+0x90] ;  /* 0x000090240a9c7981 */ /* 0x000f64000c1e1100 */
[----:B-----5:R-:W-:-:S05]  /*4b50*/  PRMT R12, R156, 0x8880, RZ ;  /* 0x000088809c0c7816 */ /* 0x020fca00000000ff */
[----:B------:R-:W-:-:S07]  /*4b60*/  IMAD R3, R12, R155, RZ ;  /* 0x0000009b0c037224 */ /* 0x000fce00078e02ff */
.L_x_186:
[----:B------:R-:W-:Y:S05]  /*4b70*/  BSYNC B1 ;  /* 0x0000000000017941 */ /* 0x000fea0003800000 */
.L_x_185:
        /* <DEDUP_REMOVED lines=10> */
.L_x_188:
[----:B------:R-:W-:Y:S05]  /*4c20*/  BSYNC B1 ;  /* 0x0000000000017941 */ /* 0x000fea0003800000 */
.L_x_187:
[----:B------:R-:W-:Y:S01]  /*4c30*/  @!P2 IMAD R99, R99, R154, R3 ;  /* 0x0000009a6363a224 */ /* 0x000fe200078e0203 */
[----:B------:R-:W-:Y:S04]  /*4c40*/  BSSY B1, `(.L_x_189) ;  /* 0x0000006000017945 */ /* 0x000fe80003800000 */
[----:B------:R0:W-:Y:S01]  /*4c50*/  @!P2 STG.E.U8 desc[UR36][R6.64+0x91], R99 ;  /* 0x000091630600a986 */ /* 0x0001e2000c101124 */
[----:B------:R-:W-:Y:S05]  /*4c60*/  @P3 BRA `(.L_x_190) ;  /* 0x00000000000c3947 */ /* 0x000fea0003800000 */
[----:B------:R-:W5:Y:S02]  /*4c70*/  LDG.E.U8 R156, desc[UR36][R8.64+0x98] ;  /* 0x00009824089c7981 */ /* 0x000f64000c1e1100 */
[----:B-----5:R-:W-:-:S05]  /*4c80*/  PRMT R12, R156, 0x8880, RZ ;  /* 0x000088809c0c7816 */ /* 0x020fca00000000ff */
[----:B------:R-:W-:-:S07]  /*4c90*/  IMAD R3, R12, R155, RZ ;  /* 0x0000009b0c037224 */ /* 0x000fce00078e02ff */
.L_x_190:
[----:B------:R-:W-:Y:S05]  /*4ca0*/  BSYNC B1 ;  /* 0x0000000000017941 */ /* 0x000fea0003800000 */
.L_x_189:
[----:B-1----:R-:W-:Y:S01]  /*4cb0*/  @!P3 IMAD R13, R100, R154, R3 ;  /* 0x0000009a640db224 */ /* 0x002fe200078e0203 */
[----:B------:R-:W-:Y:S04]  /*4cc0*/  BSSY B1, `(.L_x_191) ;  /* 0x0000006000017945 */ /* 0x000fe80003800000 */
[----:B------:R1:W-:Y:S01]  /*4cd0*/  @!P3 STG.E.U8 desc[UR36][R4.64+0x98], R13 ;  /* 0x0000980d0400b986 */ /* 0x0003e2000c101124 */
[----:B------:R-:W-:Y:S05]  /*4ce0*/  @P4 BRA `(.L_x_192) ;  /* 0x00000000000c4947 */ /* 0x000fea0003800000 */
[----:B------:R-:W5:Y:S02]  /*4cf0*/  LDG.E.U8 R156, desc[UR36][R8.64+0x99] ;  /* 0x00009924089c7981 */ /* 0x000f64000c1e1100 */
[----:B-----5:R-:W-:-:S05]  /*4d00*/  PRMT R12, R156, 0x8880, RZ ;  /* 0x000088809c0c7816 */ /* 0x020fca00000000ff */
[----:B------:R-:W-:-:S07]  /*4d10*/  IMAD R3, R12, R155, RZ ;  /* 0x0000009b0c037224 */ /* 0x000fce00078e02ff */
.L_x_192:
[----:B------:R-:W-:Y:S05]  /*4d20*/  BSYNC B1 ;  /* 0x0000000000017941 */ /* 0x000fea0003800000 */
.L_x_191:
        /* <DEDUP_REMOVED lines=10> */
.L_x_194:
[----:B------:R-:W-:Y:S05]  /*4dd0*/  BSYNC B1 ;  /* 0x0000000000017941 */ /* 0x000fea0003800000 */
.L_x_193:
[----:B-1----:R-:W-:Y:S01]  /*4de0*/  @!P2 IMAD R13, R102, R154, R3 ;  /* 0x0000009a660da224 */ /* 0x002fe200078e0203 */
[----:B------:R-:W-:Y:S04]  /*4df0*/  BSSY B1, `(.L_x_195) ;  /* 0x0000006000017945 */ /* 0x000fe80003800000 */
[----:B------:R1:W-:Y:S01]  /*4e00*/  @!P2 STG.E.U8 desc[UR36][R6.64+0x98], R13 ;  /* 0x0000980d0600a986 */ /* 0x0003e2000c101124 */
[----:B------:R-:W-:Y:S05]  /*4e10*/  @P3 BRA `(.L_x_196) ;  /* 0x00000000000c3947 */ /* 0x000fea0003800000 */
[----:B------:R-:W5:Y:S02]  /*4e20*/  LDG.E.U8 R156, desc[UR36][R10.64+0x99] ;  /* 0x000099240a9c7981 */ /* 0x000f64000c1e1100 */
[----:B-----5:R-:W-:-:S05]  /*4e30*/  PRMT R12, R156, 0x8880, RZ ;  /* 0x000088809c0c7816 */ /* 0x020fca00000000ff */
[----:B------:R-:W-:-:S07]  /*4e40*/  IMAD R3, R12, R155, RZ ;  /* 0x0000009b0c037224 */ /* 0x000fce00078e02ff */
.L_x_196:
[----:B------:R-:W-:Y:S05]  /*4e50*/  BSYNC B1 ;  /* 0x0000000000017941 */ /* 0x000fea0003800000 */
.L_x_195:
[----:B------:R-:W-:Y:S01]  /*4e60*/  @!P3 IMAD R103, R103, R154, R3 ;  /* 0x0000009a6767b224 */ /* 0x000fe200078e0203 */
[----:B------:R-:W-:Y:S04]  /*4e70*/  BSSY B1, `(.L_x_197) ;  /* 0x0000006000017945 */ /* 0x000fe80003800000 */
[----:B------:R0:W-:Y:S01]  /*4e80*/  @!P3 STG.E.U8 desc[UR36][R6.64+0x99], R103 ;  /* 0x000099670600b986 */ /* 0x0001e2000c101124 */
[----:B------:R-:W-:Y:S05]  /*4e90*/  @P4 BRA `(.L_x_198) ;  /* 0x00000000000c4947 */ /* 0x000fea0003800000 */
[----:B------:R-:W5:Y:S02]  /*4ea0*/  LDG.E.U8 R156, desc[UR36][R8.64+0xa0] ;  /* 0x0000a024089c7981 */ /* 0x000f64000c1e1100 */
[----:B-----5:R-:W-:-:S05]  /*4eb0*/  PRMT R12, R156, 0x8880, RZ ;  /* 0x000088809c0c7816 */ /* 0x020fca00000000ff */
[----:B------:R-:W-:-:S07]  /*4ec0*/  IMAD R3, R12, R155, RZ ;  /* 0x0000009b0c037224 */ /* 0x000fce00078e02ff */
.L_x_198:
[----:B------:R-:W-:Y:S05]  /*4ed0*/  BSYNC B1 ;  /* 0x0000000000017941 */ /* 0x000fea0003800000 */
.L_x_197:
        /* <DEDUP_REMOVED lines=10> */
.L_x_200:
[----:B------:R-:W-:Y:S05]  /*4f80*/  BSYNC B1 ;  /* 0x0000000000017941 */ /* 0x000fea0003800000 */
.L_x_199:
[----:B------:R-:W-:Y:S01]  /*4f90*/  @!P2 IMAD R105, R105, R154, R3 ;  /* 0x0000009a6969a224 */ /* 0x000fe200078e0203 */
[----:B------:R-:W-:Y:S04]  /*4fa0*/  BSSY B1, `(.L_x_201) ;  /* 0x0000006000017945 */ /* 0x000fe80003800000 */
[----:B------:R0:W-:Y:S01]  /*4fb0*/  @!P2 STG.E.U8 desc[UR36][R4.64+0xa1], R105 ;  /* 0x0000a1690400a986 */ /* 0x0001e2000c101124 */
[----:B------:R-:W-:Y:S05]  /*4fc0*/  @P3 BRA `(.L_x_202) ;  /* 0x00000000000c3947 */ /* 0x000fea0003800000 */
[----:B------:R-:W5:Y:S02]  /*4fd0*/  LDG.E.U8 R156, desc[UR36][R10.64+0xa0] ;  /* 0x0000a0240a9c7981 */ /* 0x000f64000c1e1100 */
[----:B-----5:R-:W-:-:S05]  /*4fe0*/  PRMT R12, R156, 0x8880, RZ ;  /* 0x000088809c0c7816 */ /* 0x020fca00000000ff */
[----:B------:R-:W-:-:S07]  /*4ff0*/  IMAD R3, R12, R155, RZ ;  /* 0x0000009b0c037224 */ /* 0x000fce00078e02ff */
.L_x_202:
[----:B------:R-:W-:Y:S05]  /*5000*/  BSYNC B1 ;  /* 0x0000000000017941 */ /* 0x000fea0003800000 */
.L_x_201:
[----:B-1----:R-:W-:Y:S01]  /*5010*/  @!P3 IMAD R13, R106, R154, R3 ;  /* 0x0000009a6a0db224 */ /* 0x002fe200078e0203 */
[----:B------:R-:W-:Y:S04]  /*5020*/  BSSY B1, `(.L_x_203) ;  /* 0x0000006000017945 */ /* 0x000fe80003800000 */
[----:B------:R1:W-:Y:S01]  /*5030*/  @!P3 STG.E.U8 desc[UR36][R6.64+0xa0], R13 ;  /* 0x0000a00d0600b986 */ /* 0x0003e2000c101124 */
[----:B------:R-:W-:Y:S05]  /*5040*/  @P4 BRA `(.L_x_204) ;  /* 0x00000000000c4947 */ /* 0x000fea0003800000 */
[----:B------:R-:W5:Y:S02]  /*5050*/  LDG.E.U8 R156, desc[UR36][R10.64+0xa1] ;  /* 0x0000a1240a9c7981 */ /* 0x000f64000c1e1100 */
[----:B-----5:R-:W-:-:S05]  /*5060*/  PRMT R12, R156, 0x8880, RZ ;  /* 0x000088809c0c7816 */ /* 0x020fca00000000ff */
[----:B------:R-:W-:-:S07]  /*5070*/  IMAD R3, R12, R155, RZ ;  /* 0x0000009b0c037224 */ /* 0x000fce00078e02ff */
.L_x_204:
[----:B------:R-:W-:Y:S05]  /*5080*/  BSYNC B1 ;  /* 0x0000000000017941 */ /* 0x000fea0003800000 */
.L_x_203:
        /* <DEDUP_REMOVED lines=10> */
.L_x_206:
[----:B------:R-:W-:Y:S05]  /*5130*/  BSYNC B1 ;  /* 0x0000000000017941 */ /* 0x000fea0003800000 */
.L_x_205:
[----:B-1----:R-:W-:Y:S01]  /*5140*/  @!P2 IMAD R13, R108, R154, R3 ;  /* 0x0000009a6c0da224 */ /* 0x002fe200078e0203 */
[----:B------:R-:W-:Y:S04]  /*5150*/  BSSY B1, `(.L_x_207) ;  /* 0x0000006000017945 */ /* 0x000fe80003800000 */
[----:B------:R1:W-:Y:S01]  /*5160*/  @!P2 STG.E.U8 desc[UR36][R4.64+0xa8], R13 ;  /* 0x0000a80d0400a986 */ /* 0x0003e2000c101124 */
[----:B------:R-:W-:Y:S05]  /*5170*/  @P3 BRA `(.L_x_208) ;  /* 0x00000000000c3947 */ /* 0x000fea0003800000 */
[----:B------:R-:W5:Y:S02]  /*5180*/  LDG.E.U8 R156, desc[UR36][R8.64+0xa9] ;  /* 0x0000a924089c7981 */ /* 0x000f64000c1e1100 */
[----:B-----5:R-:W-:-:S05]  /*5190*/  PRMT R12, R156, 0x8880, RZ ;  /* 0x000088809c0c7816 */ /* 0x020fca00000000ff */
[----:B------:R-:W-:-:S07]  /*51a0*/  IMAD R3, R12, R155, RZ ;  /* 0x0000009b0c037224 */ /* 0x000fce00078e02ff */
.L_x_208:
[----:B------:R-:W-:Y:S05]  /*51b0*/  BSYNC B1 ;  /* 0x0000000000017941 */ /* 0x000fea0003800000 */
.L_x_207:
[----:B------:R-:W-:Y:S01]  /*51c0*/  @!P3 IMAD R109, R109, R154, R3 ;  /* 0x0000009a6d6db224 */ /* 0x000fe200078e0203 */
[----:B------:R-:W-:Y:S04]  /*51d0*/  BSSY B1, `(.L_x_209) ;  /* 0x0000006000017945 */ /* 0x000fe80003800000 */
[----:B------:R0:W-:Y:S01]  /*51e0*/  @!P3 STG.E.U8 desc[UR36][R4.64+0xa9], R109 ;  /* 0x0000a96d0400b986 */ /* 0x0001e2000c101124 */
[----:B------:R-:W-:Y:S05]  /*51f0*/  @P4 BRA `(.L_x_210) ;  /* 0x00000000000c4947 */ /* 0x000fea0003800000 */
[----:B------:R-:W5:Y:S02]  /*5200*/  LDG.E.U8 R156, desc[UR36][R10.64+0xa8] ;  /* 0x0000a8240a9c7981 */ /* 0x000f64000c1e1100 */
[----:B-----5:R-:W-:-:S05]  /*5210*/  PRMT R12, R156, 0x8880, RZ ;  /* 0x000088809c0c7816 */ /* 0x020fca00000000ff */
[----:B------:R-:W-:-:S07]  /*5220*/  IMAD R3, R12, R155, RZ ;  /* 0x0000009b0c037224 */ /* 0x000fce00078e02ff */
.L_x_210:
[----:B------:R-:W-:Y:S05]  /*5230*/  BSYNC B1 ;  /* 0x0000000000017941 */ /* 0x000fea0003800000 */
.L_x_209:
        /* <DEDUP_REMOVED lines=10> */
.L_x_212:
[----:B------:R-:W-:Y:S05]  /*52e0*/  BSYNC B1 ;  /* 0x0000000000017941 */ /* 0x000fea0003800000 */
.L_x_211:
[----:B------:R-:W-:Y:S01]  /*52f0*/  @!P2 IMAD R111, R111, R154, R3 ;  /* 0x0000009a6f6fa224 */ /* 0x000fe200078e0203 */
[----:B------:R-:W-:Y:S04]  /*5300*/  BSSY B1, `(.L_x_213) ;  /* 0x0000006000017945 */ /* 0x000fe80003800000 */
[----:B------:R0:W-:Y:S01]  /*5310*/  @!P2 STG.E.U8 desc[UR36][R6.64+0xa9], R111 ;  /* 0x0000a96f0600a986 */ /* 0x0001e2000c101124 */
[----:B------:R-:W-:Y:S05]  /*5320*/  @P3 BRA `(.L_x_214) ;  /* 0x00000000000c3947 */ /* 0x000fea0003800000 */
[----:B------:R-:W5:Y:S02]  /*5330*/  LDG.E.U8 R156, desc[UR36][R8.64+0xb0] ;  /* 0x0000b024089c7981 */ /* 0x000f64000c1e1100 */
[----:B-----5:R-:W-:-:S05]  /*5340*/  PRMT R12, R156, 0x8880, RZ ;  /* 0x000088809c0c7816 */ /* 0x020fca00000000ff */
[----:B------:R-:W-:-:S07]  /*5350*/  IMAD R3, R12, R155, RZ ;  /* 0x0000009b0c037224 */ /* 0x000fce00078e02ff */
.L_x_214:
[----:B------:R-:W-:Y:S05]  /*5360*/  BSYNC B1 ;  /* 0x0000000000017941 */ /* 0x000fea0003800000 */
.L_x_213:
[----:B-1----:R-:W-:Y:S01]  /*5370*/  @!P3 IMAD R13, R112, R154, R3 ;  /* 0x0000009a700db224 */ /* 0x002fe200078e0203 */
[----:B------:R-:W-:Y:S04]  /*5380*/  BSSY B1, `(.L_x_215) ;  /* 0x0000006000017945 */ /* 0x000fe80003800000 */
[----:B------:R1:W-:Y:S01]  /*5390*/  @!P3 STG.E.U8 desc[UR36][R4.64+0xb0], R13 ;  /* 0x0000b00d0400b986 */ /* 0x0003e2000c101124 */
[----:B------:R-:W-:Y:S05]  /*53a0*/  @P4 BRA `(.L_x_216) ;  /* 0x00000000000c4947 */ /* 0x000fea0003800000 */
[----:B------:R-:W5:Y:S02]  /*53b0*/  LDG.E.U8 R156, desc[UR36][R8.64+0xb1] ;  /* 0x0000b124089c7981 */ /* 0x000f64000c1e1100 */
[----:B-----5:R-:W-:-:S05]  /*53c0*/  PRMT R12, R156, 0x8880, RZ ;  /* 0x000088809c0c7816 */ /* 0x020fca00000000ff */
[----:B------:R-:W-:-:S07]  /*53d0*/  IMAD R3, R12, R155, RZ ;  /* 0x0000009b0c037224 */ /* 0x000fce00078e02ff */
.L_x_216:
[----:B------:R-:W-:Y:S05]  /*53e0*/  BSYNC B1 ;  /* 0x0000000000017941 */ /* 0x000fea0003800000 */
.L_x_215:
        /* <DEDUP_REMOVED lines=10> */
.L_x_218:
[----:B------:R-:W-:Y:S05]  /*5490*/  BSYNC B1 ;  /* 0x0000000000017941 */ /* 0x000fea0003800000 */
.L_x_217:
[----:B-1----:R-:W-:Y:S01]  /*54a0*/  @!P2 IMAD R13, R114, R154, R3 ;  /* 0x0000009a720da224 */ /* 0x002fe200078e0203 */
[----:B------:R-:W-:Y:S04]  /*54b0*/  BSSY B1, `(.L_x_219) ;  /* 0x0000006000017945 */ /* 0x000fe80003800000 */
[----:B------:R1:W-:Y:S01]  /*54c0*/  @!P2 STG.E.U8 desc[UR36][R6.64+0xb0], R13 ;  /* 0x0000b00d0600a986 */ /* 0x0003e2000c101124 */
[----:B------:R-:W-:Y:S05]  /*54d0*/  @P3 BRA `(.L_x_220) ;  /* 0x00000000000c3947 */ /* 0x000fea0003800000 */
[----:B------:R-:W5:Y:S02]  /*54e0*/  LDG.E.U8 R156, desc[UR36][R10.64+0xb1] ;  /* 0x0000b1240a9c7981 */ /* 0x000f64000c1e1100 */
[----:B-----5:R-:W-:-:S05]  /*54f0*/  PRMT R12, R156, 0x8880, RZ ;  /* 0x000088809c0c7816 */ /* 0x020fca00000000ff */
[----:B------:R-:W-:-:S07]  /*5500*/  IMAD R3, R12, R155, RZ ;  /* 0x0000009b0c037224 */ /* 0x000fce00078e02ff */
.L_x_220:
[----:B------:R-:W-:Y:S05]  /*5510*/  BSYNC B1 ;  /* 0x0000000000017941 */ /* 0x000fea0003800000 */
.L_x_219:
[----:B------:R-:W-:Y:S01]  /*5520*/  @!P3 IMAD R115, R115, R154, R3 ;  /* 0x0000009a7373b224 */ /* 0x000fe200078e0203 */
[----:B------:R-:W-:Y:S04]  /*5530*/  BSSY B1, `(.L_x_221) ;  /* 0x0000006000017945 */ /* 0x000fe80003800000 */
[----:B------:R0:W-:Y:S01]  /*5540*/  @!P3 STG.E.U8 desc[UR36][R6.64+0xb1], R115 ;  /* 0x0000b1730600b986 */ /* 0x0001e2000c101124 */
[----:B------:R-:W-:Y:S05]  /*5550*/  @P4 BRA `(.L_x_222) ;  /* 0x00000000000c4947 */ /* 0x000fea0003800000 */
[----:B------:R-:W5:Y:S02]  /*5560*/  LDG.E.U8 R156, desc[UR36][R8.64+0xb8] ;  /* 0x0000b824089c7981 */ /* 0x000f64000c1e1100 */
[----:B-----5:R-:W-:-:S05]  /*5570*/  PRMT R12, R156, 0x8880, RZ ;  /* 0x000088809c0c7816 */ /* 0x020fca00000000ff */
[----:B------:R-:W-:-:S07]  /*5580*/  IMAD R3, R12, R155, RZ ;  /* 0x0000009b0c037224 */ /* 0x000fce00078e02ff */
.L_x_222:
[----:B------:R-:W-:Y:S05]  /*5590*/  BSYNC B1 ;  /* 0x0000000000017941 */ /* 0x000fea0003800000 */
.L_x_221:
        /* <DEDUP_REMOVED lines=10> */
.L_x_224:
[----:B------:R-:W-:Y:S05]  /*5640*/  BSYNC B1 ;  /* 0x0000000000017941 */ /* 0x000fea0003800000 */
.L_x_223:
[----:B------:R-:W-:Y:S01]  /*5650*/  @!P2 IMAD R117, R117, R154, R3 ;  /* 0x0000009a7575a224 */ /* 0x000fe200078e0203 */
[----:B------:R-:W-:Y:S04]  /*5660*/  BSSY B1, `(.L_x_225) ;  /* 0x0000006000017945 */ /* 0x000fe80003800000 */
[----:B------:R0:W-:Y:S01]  /*5670*/  @!P2 STG.E.U8 desc[UR36][R4.64+0xb9], R117 ;  /* 0x0000b9750400a986 */ /* 0x0001e2000c101124 */
[----:B------:R-:W-:Y:S05]  /*5680*/  @P3 BRA `(.L_x_226) ;  /* 0x00000000000c3947 */ /* 0x000fea0003800000 */
[----:B------:R-:W5:Y:S02]  /*5690*/  LDG.E.U8 R156, desc[UR36][R10.64+0xb8] ;  /* 0x0000b8240a9c7981 */ /* 0x000f64000c1e1100 */
[----:B-----5:R-:W-:-:S05]  /*56a0*/  PRMT R12, R156, 0x8880, RZ ;  /* 0x000088809c0c7816 */ /* 0x020fca00000000ff */
[----:B------:R-:W-:-:S07]  /*56b0*/  IMAD R3, R12, R155, RZ ;  /* 0x0000009b0c037224 */ /* 0x000fce00078e02ff */
.L_x_226:
[----:B------:R-:W-:Y:S05]  /*56c0*/  BSYNC B1 ;  /* 0x0000000000017941 */ /* 0x000fea0003800000 */
.L_x_225:
[----:B-1----:R-:W-:Y:S01]  /*56d0*/  @!P3 IMAD R13, R118, R154, R3 ;  /* 0x0000009a760db224 */ /* 0x002fe200078e0203 */
[----:B------:R-:W-:Y:S04]  /*56e0*/  BSSY B1, `(.L_x_227) ;  /* 0x0000006000017945 */ /* 0x000fe80003800000 */
[----:B------:R1:W-:Y:S01]  /*56f0*/  @!P3 STG.E.U8 desc[UR36][R6.64+0xb8], R13 ;  /* 0x0000b80d0600b986 */ /* 0x0003e2000c101124 */
[----:B------:R-:W-:Y:S05]  /*5700*/  @P4 BRA `(.L_x_228) ;  /* 0x00000000000c4947 */ /* 0x000fea0003800000 */
[----:B------:R-:W5:Y:S02]  /*5710*/  LDG.E.U8 R156, desc[UR36][R10.64+0xb9] ;  /* 0x0000b9240a9c7981 */ /* 0x000f64000c1e1100 */
[----:B-----5:R-:W-:-:S05]  /*5720*/  PRMT R12, R156, 0x8880, RZ ;  /* 0x000088809c0c7816 */ /* 0x020fca00000000ff */
[----:B------:R-:W-:-:S07]  /*5730*/  IMAD R3, R12, R155, RZ ;  /* 0x0000009b0c037224 */ /* 0x000fce00078e02ff */
.L_x_228:
[----:B------:R-:W-:Y:S05]  /*5740*/  BSYNC B1 ;  /* 0x0000000000017941 */ /* 0x000fea0003800000 */
.L_x_227:
        /* <DEDUP_REMOVED lines=10> */
.L_x_230:
[----:B------:R-:W-:Y:S05]  /*57f0*/  BSYNC B1 ;  /* 0x0000000000017941 */ /* 0x000fea0003800000 */
.L_x_229:
[----:B-1----:R-:W-:Y:S01]  /*5800*/  @!P2 IMAD R13, R120, R154, R3 ;  /* 0x0000009a780da224 */ /* 0x002fe200078e0203 */
[----:B------:R-:W-:Y:S04]  /*5810*/  BSSY B1, `(.L_x_231) ;  /* 0x0000006000017945 */ /* 0x000fe80003800000 */
[----:B------:R1:W-:Y:S01]  /*5820*/  @!P2 STG.E.U8 desc[UR36][R4.64+0xc0], R13 ;  /* 0x0000c00d0400a986 */ /* 0x0003e2000c101124 */
[----:B------:R-:W-:Y:S05]  /*5830*/  @P3 BRA `(.L_x_232) ;  /* 0x00000000000c3947 */ /* 0x000fea0003800000 */
[----:B------:R-:W5:Y:S02]  /*5840*/  LDG.E.U8 R156, desc[UR36][R8.64+0xc1] ;  /* 0x0000c124089c7981 */ /* 0x000f64000c1e1100 */
[----:B-----5:R-:W-:-:S05]  /*5850*/  PRMT R12, R156, 0x8880, RZ ;  /* 0x000088809c0c7816 */ /* 0x020fca00000000ff */
[----:B------:R-:W-:-:S07]  /*5860*/  IMAD R3, R12, R155, RZ ;  /* 0x0000009b0c037224 */ /* 0x000fce00078e02ff */
.L_x_232:
[----:B------:R-:W-:Y:S05]  /*5870*/  BSYNC B1 ;  /* 0x0000000000017941 */ /* 0x000fea0003800000 */
.L_x_231:
[----:B------:R-:W-:Y:S01]  /*5880*/  @!P3 IMAD R121, R121, R154, R3 ;  /* 0x0000009a7979b224 */ /* 0x000fe200078e0203 */
[----:B------:R-:W-:Y:S04]  /*5890*/  BSSY B1, `(.L_x_233) ;  /* 0x0000006000017945 */ /* 0x000fe80003800000 */
[----:B------:R0:W-:Y:S01]  /*58a0*/  @!P3 STG.E.U8 desc[UR36][R4.64+0xc1], R121 ;  /* 0x0000c1790400b986 */ /* 0x0001e2000c101124 */
[----:B------:R-:W-:Y:S05]  /*58b0*/  @P4 BRA `(.L_x_234) ;  /* 0x00000000000c4947 */ /* 0x000fea0003800000 */
[----:B------:R-:W5:Y:S02]  /*58c0*/  LDG.E.U8 R156, desc[UR36][R10.64+0xc0] ;  /* 0x0000c0240a9c7981 */ /* 0x000f64000c1e1100 */
[----:B-----5:R-:W-:-:S05]  /*58d0*/  PRMT R12, R156, 0x8880, RZ ;  /* 0x000088809c0c7816 */ /* 0x020fca00000000ff */
[----:B------:R-:W-:-:S07]  /*58e0*/  IMAD R3, R12, R155, RZ ;  /* 0x0000009b0c037224 */ /* 0x000fce00078e02ff */
.L_x_234:
[----:B------:R-:W-:Y:S05]  /*58f0*/  BSYNC B1 ;  /* 0x0000000000017941 */ /* 0x000fea0003800000 */
.L_x_233:
        /* <DEDUP_REMOVED lines=10> */
.L_x_236:
[----:B------:R-:W-:Y:S05]  /*59a0*/  BSYNC B1 ;  /* 0x0000000000017941 */ /* 0x000fea0003800000 */
.L_x_235:
[----:B------:R-:W-:Y:S01]  /*59b0*/  @!P2 IMAD R123, R123, R154, R3 ;  /* 0x0000009a7b7ba224 */ /* 0x000fe200078e0203 */
[----:B------:R-:W-:Y:S04]  /*59c0*/  BSSY B1, `(.L_x_237) ;  /* 0x0000006000017945 */ /* 0x000fe80003800000 */
[----:B------:R0:W-:Y:S01]  /*59d0*/  @!P2 STG.E.U8 desc[UR36][R6.64+0xc1], R123 ;  /* 0x0000c17b0600a986 */ /* 0x0001e2000c101124 */
[----:B------:R-:W-:Y:S05]  /*59e0*/  @P3 BRA `(.L_x_238) ;  /* 0x00000000000c3947 */ /* 0x000fea0003800000 */
[----:B------:R-:W5:Y:S02]  /*59f0*/  LDG.E.U8 R156, desc[UR36][R8.64+0xc8] ;  /* 0x0000c824089c7981 */ /* 0x000f64000c1e1100 */
[----:B-----5:R-:W-:-:S05]  /*5a00*/  PRMT R12, R156, 0x8880, RZ ;  /* 0x000088809c0c7816 */ /* 0x020fca00000000ff */
[----:B------:R-:W-:-:S07]  /*5a10*/  IMAD R3, R12, R155, RZ ;  /* 0x0000009b0c037224 */ /* 0x000fce00078e02ff */
.L_x_238:
[----:B------:R-:W-:Y:S05]  /*5a20*/  BSYNC B1 ;  /* 0x0000000000017941 */ /* 0x000fea0003800000 */
.L_x_237:
[----:B-1----:R-:W-:Y:S01]  /*5a30*/  @!P3 IMAD R13, R124, R154, R3 ;  /* 0x0000009a7c0db224 */ /* 0x002fe200078e0203 */
[----:B------:R-:W-:Y:S04]  /*5a40*/  BSSY B1, `(.L_x_239) ;  /* 0x0000006000017945 */ /* 0x000fe80003800000 */
[----:B------:R1:W-:Y:S01]  /*5a50*/  @!P3 STG.E.U8 desc[UR36][R4.64+0xc8], R13 ;  /* 0x0000c80d0400b986 */ /* 0x0003e2000c101124 */
[----:B------:R-:W-:Y:S05]  /*5a60*/  @P4 BRA `(.L_x_240) ;  /* 0x00000000000c4947 */ /* 0x000fea0003800000 */
[----:B------:R-:W5:Y:S02]  /*5a70*/  LDG.E.U8 R156, desc[UR36][R8.64+0xc9] ;  /* 0x0000c924089c7981 */ /* 0x000f64000c1e1100 */
[----:B-----5:R-:W-:-:S05]  /*5a80*/  PRMT R12, R156, 0x8880, RZ ;  /* 0x000088809c0c7816 */ /* 0x020fca00000000ff */
[----:B------:R-:W-:-:S07]  /*5a90*/  IMAD R3, R12, R155, RZ ;  /* 0x0000009b0c037224 */ /* 0x000fce00078e02ff */
.L_x_240:
[----:B------:R-:W-:Y:S05]  /*5aa0*/  BSYNC B1 ;  /* 0x0000000000017941 */ /* 0x000fea0003800000 */
.L_x_239:
        /* <DEDUP_REMOVED lines=10> */
.L_x_242:
[----:B------:R-:W-:Y:S05]  /*5b50*/  BSYNC B1 ;  /* 0x0000000000017941 */ /* 0x000fea0003800000 */
.L_x_241:
[----:B-1----:R-:W-:Y:S01]  /*5b60*/  @!P2 IMAD R13, R126, R154, R3 ;  /* 0x0000009a7e0da224 */ /* 0x002fe200078e0203 */
[----:B------:R-:W-:Y:S04]  /*5b70*/  BSSY B1, `(.L_x_243) ;  /* 0x0000006000017945 */ /* 0x000fe80003800000 */
[----:B------:R1:W-:Y:S01]  /*5b80*/  @!P2 STG.E.U8 desc[UR36][R6.64+0xc8], R13 ;  /* 0x0000c80d0600a986 */ /* 0x0003e2000c101124 */
[----:B------:R-:W-:Y:S05]  /*5b90*/  @P3 BRA `(.L_x_244) ;  /* 0x00000000000c3947 */ /* 0x000fea0003800000 */
[----:B------:R-:W5:Y:S02]  /*5ba0*/  LDG.E.U8 R156, desc[UR36][R10.64+0xc9] ;  /* 0x0000c9240a9c7981 */ /* 0x000f64000c1e1100 */
[----:B-----5:R-:W-:-:S05]  /*5bb0*/  PRMT R12, R156, 0x8880, RZ ;  /* 0x000088809c0c7816 */ /* 0x020fca00000000ff */
[----:B------:R-:W-:-:S07]  /*5bc0*/  IMAD R3, R12, R155, RZ ;  /* 0x0000009b0c037224 */ /* 0x000fce00078e02ff */
.L_x_244:
[----:B------:R-:W-:Y:S05]  /*5bd0*/  BSYNC B1 ;  /* 0x0000000000017941 */ /* 0x000fea0003800000 */
.L_x_243:
[----:B------:R-:W-:Y:S01]  /*5be0*/  @!P3 IMAD R127, R127, R154, R3 ;  /* 0x0000009a7f7fb224 */ /* 0x000fe200078e0203 */
[----:B------:R-:W-:Y:S04]  /*5bf0*/  BSSY B1, `(.L_x_245) ;  /* 0x0000006000017945 */ /* 0x000fe80003800000 */
[----:B------:R0:W-:Y:S01]  /*5c00*/  @!P3 STG.E.U8 desc[UR36][R6.64+0xc9], R127 ;  /* 0x0000c97f0600b986 */ /* 0x0001e2000c101124 */
[----:B------:R-:W-:Y:S05]  /*5c10*/  @P4 BRA `(.L_x_246) ;  /* 0x00000000000c4947 */ /* 0x000fea0003800000 */
[----:B------:R-:W5:Y:S02]  /*5c20*/  LDG.E.U8 R156, desc[UR36][R8.64+0xd0] ;  /* 0x0000d024089c7981 */ /* 0x000f64000c1e1100 */
[----:B-----5:R-:W-:-:S05]  /*5c30*/  PRMT R12, R156, 0x8880, RZ ;  /* 0x000088809c0c7816 */ /* 0x020fca00000000ff */
[----:B------:R-:W-:-:S07]  /*5c40*/  IMAD R3, R12, R155, RZ ;  /* 0x0000009b0c037224 */ /* 0x000fce00078e02ff */
.L_x_246:
[----:B------:R-:W-:Y:S05]  /*5c50*/  BSYNC B1 ;  /* 0x0000000000017941 */ /* 0x000fea0003800000 */
.L_x_245:
        /* <DEDUP_REMOVED lines=10> */
.L_x_248:
[----:B------:R-:W-:Y:S05]  /*5d00*/  BSYNC B1 ;  /* 0x0000000000017941 */ /* 0x000fea0003800000 */
.L_x_247:
[----:B------:R-:W-:Y:S01]  /*5d10*/  @!P2 IMAD R129, R129, R154, R3 ;  /* 0x0000009a8181a224 */ /* 0x000fe200078e0203 */
[----:B------:R-:W-:Y:S04]  /*5d20*/  BSSY B1, `(.L_x_249) ;  /* 0x0000006000017945 */ /* 0x000fe80003800000 */
[----:B------:R0:W-:Y:S01]  /*5d30*/  @!P2 STG.E.U8 desc[UR36][R4.64+0xd1], R129 ;  /* 0x0000d1810400a986 */ /* 0x0001e2000c101124 */
[----:B------:R-:W-:Y:S05]  /*5d40*/  @P3 BRA `(.L_x_250) ;  /* 0x00000000000c3947 */ /* 0x000fea0003800000 */
[----:B------:R-:W5:Y:S02]  /*5d50*/  LDG.E.U8 R156, desc[UR36][R10.64+0xd0] ;  /* 0x0000d0240a9c7981 */ /* 0x000f64000c1e1100 */
[----:B-----5:R-:W-:-:S05]  /*5d60*/  PRMT R12, R156, 0x8880, RZ ;  /* 0x000088809c0c7816 */ /* 0x020fca00000000ff */
[----:B------:R-:W-:-:S07]  /*5d70*/  IMAD R3, R12, R155, RZ ;  /* 0x0000009b0c037224 */ /* 0x000fce00078e02ff */
.L_x_250:
[----:B------:R-:W-:Y:S05]  /*5d80*/  BSYNC B1 ;  /* 0x0000000000017941 */ /* 0x000fea0003800000 */
.L_x_249:
[----:B-1----:R-:W-:Y:S01]  /*5d90*/  @!P3 IMAD R13, R130, R154, R3 ;  /* 0x0000009a820db224 */ /* 0x002fe200078e0203 */
[----:B------:R-:W-:Y:S04]  /*5da0*/  BSSY B1, `(.L_x_251) ;  /* 0x0000006000017945 */ /* 0x000fe80003800000 */
[----:B------:R1:W-:Y:S01]  /*5db0*/  @!P3 STG.E.U8 desc[UR36][R6.64+0xd0], R13 ;  /* 0x0000d00d0600b986 */ /* 0x0003e2000c101124 */
[----:B------:R-:W-:Y:S05]  /*5dc0*/  @P4 BRA `(.L_x_252) ;  /* 0x00000000000c4947 */ /* 0x000fea0003800000 */
[----:B------:R-:W5:Y:S02]  /*5dd0*/  LDG.E.U8 R156, desc[UR36][R10.64+0xd1] ;  /* 0x0000d1240a9c7981 */ /* 0x000f64000c1e1100 */
[----:B-----5:R-:W-:-:S05]  /*5de0*/  PRMT R12, R156, 0x8880, RZ ;  /* 0x000088809c0c7816 */ /* 0x020fca00000000ff */
[----:B------:R-:W-:-:S07]  /*5df0*/  IMAD R3, R12, R155, RZ ;  /* 0x0000009b0c037224 */ /* 0x000fce00078e02ff */
.L_x_252:
[----:B------:R-:W-:Y:S05]  /*5e00*/  BSYNC B1 ;  /* 0x0000000000017941 */ /* 0x000fea0003800000 */
.L_x_251:
        /* <DEDUP_REMOVED lines=10> */
.L_x_254:
[----:B------:R-:W-:Y:S05]  /*5eb0*/  BSYNC B1 ;  /* 0x0000000000017941 */ /* 0x000fea0003800000 */
.L_x_253:
[----:B-1----:R-:W-:Y:S01]  /*5ec0*/  @!P2 IMAD R13, R132, R154, R3 ;  /* 0x0000009a840da224 */ /* 0x002fe200078e0203 */
[----:B------:R-:W-:Y:S04]  /*5ed0*/  BSSY B1, `(.L_x_255) ;  /* 0x0000006000017945 */ /* 0x000fe80003800000 */
[----:B------:R1:W-:Y:S01]  /*5ee0*/  @!P2 STG.E.U8 desc[UR36][R4.64+0xd8], R13 ;  /* 0x0000d80d0400a986 */ /* 0x0003e2000c101124 */
[----:B------:R-:W-:Y:S05]  /*5ef0*/  @P3 BRA `(.L_x_256) ;  /* 0x00000000000c3947 */ /* 0x000fea0003800000 */
[----:B------:R-:W5:Y:S02]  /*5f00*/  LDG.E.U8 R156, desc[UR36][R8.64+0xd9] ;  /* 0x0000d924089c7981 */ /* 0x000f64000c1e1100 */
[----:B-----5:R-:W-:-:S05]  /*5f10*/  PRMT R12, R156, 0x8880, RZ ;  /* 0x000088809c0c7816 */ /* 0x020fca00000000ff */
[----:B------:R-:W-:-:S07]  /*5f20*/  IMAD R3, R12, R155, RZ ;  /* 0x0000009b0c037224 */ /* 0x000fce00078e02ff */
.L_x_256:
[----:B------:R-:W-:Y:S05]  /*5f30*/  BSYNC B1 ;  /* 0x0000000000017941 */ /* 0x000fea0003800000 */
.L_x_255:
[----:B------:R-:W-:Y:S01]  /*5f40*/  @!P3 IMAD R133, R133, R154, R3 ;  /* 0x0000009a8585b224 */ /* 0x000fe200078e0203 */
[----:B------:R-:W-:Y:S04]  /*5f50*/  BSSY B1, `(.L_x_257) ;  /* 0x0000006000017945 */ /* 0x000fe80003800000 */
[----:B------:R0:W-:Y:S01]  /*5f60*/  @!P3 STG.E.U8 desc[UR36][R4.64+0xd9], R133 ;  /* 0x0000d9850400b986 */ /* 0x0001e2000c101124 */
[----:B------:R-:W-:Y:S05]  /*5f70*/  @P4 BRA `(.L_x_258) ;  /* 0x00000000000c4947 */ /* 0x000fea0003800000 */
[----:B------:R-:W5:Y:S02]  /*5f80*/  LDG.E.U8 R156, desc[UR36][R10.64+0xd8] ;  /* 0x0000d8240a9c7981 */ /* 0x000f64000c1e1100 */
[----:B-----5:R-:W-:-:S05]  /*5f90*/  PRMT R12, R156, 0x8880, RZ ;  /* 0x000088809c0c7816 */ /* 0x020fca00000000ff */
[----:B------:R-:W-:-:S07]  /*5fa0*/  IMAD R3, R12, R155, RZ ;  /* 0x0000009b0c037224 */ /* 0x000fce00078e02ff */
.L_x_258:
[----:B------:R-:W-:Y:S05]  /*5fb0*/  BSYNC B1 ;  /* 0x0000000000017941 */ /* 0x000fea0003800000 */
.L_x_257:
        /* <DEDUP_REMOVED lines=10> */
.L_x_260:
[----:B------:R-:W-:Y:S05]  /*6060*/  BSYNC B1 ;  /* 0x0000000000017941 */ /* 0x000fea0003800000 */
.L_x_259:
[----:B------:R-:W-:Y:S01]  /*6070*/  @!P2 IMAD R135, R135, R154, R3 ;  /* 0x0000009a8787a224 */ /* 0x000fe200078e0203 */
[----:B------:R-:W-:Y:S04]  /*6080*/  BSSY B1, `(.L_x_261) ;  /* 0x0000006000017945 */ /* 0x000fe80003800000 */
[----:B------:R0:W-:Y:S01]  /*6090*/  @!P2 STG.E.U8 desc[UR36][R6.64+0xd9], R135 ;  /* 0x0000d9870600a986 */ /* 0x0001e2000c101124 */
[----:B------:R-:W-:Y:S05]  /*60a0*/  @P3 BRA `(.L_x_262) ;  /* 0x00000000000c3947 */ /* 0x000fea0003800000 */
[----:B------:R-:W5:Y:S02]  /*60b0*/  LDG.E.U8 R156, desc[UR36][R8.64+0xe0] ;  /* 0x0000e024089c7981 */ /* 0x000f64000c1e1100 */
[----:B-----5:R-:W-:-:S05]  /*60c0*/  PRMT R12, R156, 0x8880, RZ ;  /* 0x000088809c0c7816 */ /* 0x020fca00000000ff */
[----:B------:R-:W-:-:S07]  /*60d0*/  IMAD R3, R12, R155, RZ ;  /* 0x0000009b0c037224 */ /* 0x000fce00078e02ff */
.L_x_262:
[----:B------:R-:W-:Y:S05]  /*60e0*/  BSYNC B1 ;  /* 0x0000000000017941 */ /* 0x000fea0003800000 */
.L_x_261:
[----:B-1----:R-:W-:Y:S01]  /*60f0*/  @!P3 IMAD R13, R136, R154, R3 ;  /* 0x0000009a880db224 */ /* 0x002fe200078e0203 */
[----:B------:R-:W-:Y:S04]  /*6100*/  BSSY B1, `(.L_x_263) ;  /* 0x0000006000017945 */ /* 0x000fe80003800000 */
[----:B------:R1:W-:Y:S01]  /*6110*/  @!P3 STG.E.U8 desc[UR36][R4.64+0xe0], R13 ;  /* 0x0000e00d0400b986 */ /* 0x0003e2000c101124 */
[----:B------:R-:W-:Y:S05]  /*6120*/  @P4 BRA `(.L_x_264) ;  /* 0x00000000000c4947 */ /* 0x000fea0003800000 */
[----:B------:R-:W5:Y:S02]  /*6130*/  LDG.E.U8 R156, desc[UR36][R8.64+0xe1] ;  /* 0x0000e124089c7981 */ /* 0x000f64000c1e1100 */
[----:B-----5:R-:W-:-:S05]  /*6140*/  PRMT R12, R156, 0x8880, RZ ;  /* 0x000088809c0c7816 */ /* 0x020fca00000000ff */
[----:B------:R-:W-:-:S07]  /*6150*/  IMAD R3, R12, R155, RZ ;  /* 0x0000009b0c037224 */ /* 0x000fce00078e02ff */
.L_x_264:
[----:B------:R-:W-:Y:S05]  /*6160*/  BSYNC B1 ;  /* 0x0000000000017941 */ /* 0x000fea0003800000 */
.L_x_263:
        /* <DEDUP_REMOVED lines=10> */
.L_x_266:
[----:B------:R-:W-:Y:S05]  /*6210*/  BSYNC B1 ;  /* 0x0000000000017941 */ /* 0x000fea0003800000 */
.L_x_265:
[----:B-1----:R-:W-:Y:S01]  /*6220*/  @!P2 IMAD R13, R138, R154, R3 ;  /* 0x0000009a8a0da224 */ /* 0x002fe200078e0203 */
[----:B------:R-:W-:Y:S04]  /*6230*/  BSSY B1, `(.L_x_267) ;  /* 0x0000006000017945 */ /* 0x000fe80003800000 */
[----:B------:R1:W-:Y:S01]  /*6240*/  @!P2 STG.E.U8 desc[UR36][R6.64+0xe0], R13 ;  /* 0x0000e00d0600a986 */ /* 0x0003e2000c101124 */
[----:B------:R-:W-:Y:S05]  /*6250*/  @P3 BRA `(.L_x_268) ;  /* 0x00000000000c3947 */ /* 0x000fea0003800000 */
[----:B------:R-:W5:Y:S02]  /*6260*/  LDG.E.U8 R156, desc[UR36][R10.64+0xe1] ;  /* 0x0000e1240a9c7981 */ /* 0x000f64000c1e1100 */
[----:B-----5:R-:W-:-:S05]  /*6270*/  PRMT R12, R156, 0x8880, RZ ;  /* 0x000088809c0c7816 */ /* 0x020fca00000000ff */
[----:B------:R-:W-:-:S07]  /*6280*/  IMAD R3, R12, R155, RZ ;  /* 0x0000009b0c037224 */ /* 0x000fce00078e02ff */
.L_x_268:
[----:B------:R-:W-:Y:S05]  /*6290*/  BSYNC B1 ;  /* 0x0000000000017941 */ /* 0x000fea0003800000 */
.L_x_267:
[----:B------:R-:W-:Y:S01]  /*62a0*/  @!P3 IMAD R139, R139, R154, R3 ;  /* 0x0000009a8b8bb224 */ /* 0x000fe200078e0203 */
[----:B------:R-:W-:Y:S04]  /*62b0*/  BSSY B1, `(.L_x_269) ;  /* 0x0000006000017945 */ /* 0x000fe80003800000 */
[----:B------:R0:W-:Y:S01]  /*62c0*/  @!P3 STG.E.U8 desc[UR36][R6.64+0xe1], R139 ;  /* 0x0000e18b0600b986 */ /* 0x0001e2000c101124 */
[----:B------:R-:W-:Y:S05]  /*62d0*/  @P4 BRA `(.L_x_270) ;  /* 0x00000000000c4947 */ /* 0x000fea0003800000 */
[----:B------:R-:W5:Y:S02]  /*62e0*/  LDG.E.U8 R156, desc[UR36][R8.64+0xe8] ;  /* 0x0000e824089c7981 */ /* 0x000f64000c1e1100 */
[----:B-----5:R-:W-:-:S05]  /*62f0*/  PRMT R12, R156, 0x8880, RZ ;  /* 0x000088809c0c7816 */ /* 0x020fca00000000ff */
[----:B------:R-:W-:-:S07]  /*6300*/  IMAD R3, R12, R155, RZ ;  /* 0x0000009b0c037224 */ /* 0x000fce00078e02ff */
.L_x_270:
[----:B------:R-:W-:Y:S05]  /*6310*/  BSYNC B1 ;  /* 0x0000000000017941 */ /* 0x000fea0003800000 */
.L_x_269:
        /* <DEDUP_REMOVED lines=10> */
.L_x_272:
[----:B------:R-:W-:Y:S05]  /*63c0*/  BSYNC B1 ;  /* 0x0000000000017941 */ /* 0x000fea0003800000 */
.L_x_271:
[----:B------:R-:W-:Y:S01]  /*63d0*/  @!P2 IMAD R141, R141, R154, R3 ;  /* 0x0000009a8d8da224 */ /* 0x000fe200078e0203 */
[----:B------:R-:W-:Y:S04]  /*63e0*/  BSSY B1, `(.L_x_273) ;  /* 0x0000006000017945 */ /* 0x000fe80003800000 */
[----:B------:R0:W-:Y:S01]  /*63f0*/  @!P2 STG.E.U8 desc[UR36][R4.64+0xe9], R141 ;  /* 0x0000e98d0400a986 */ /* 0x0001e2000c101124 */
[----:B------:R-:W-:Y:S05]  /*6400*/  @P3 BRA `(.L_x_274) ;  /* 0x00000000000c3947 */ /* 0x000fea0003800000 */
[----:B------:R-:W5:Y:S02]  /*6410*/  LDG.E.U8 R156, desc[UR36][R10.64+0xe8] ;  /* 0x0000e8240a9c7981 */ /* 0x000f64000c1e1100 */
[----:B-----5:R-:W-:-:S05]  /*6420*/  PRMT R12, R156, 0x8880, RZ ;  /* 0x000088809c0c7816 */ /* 0x020fca00000000ff */
[----:B------:R-:W-:-:S07]  /*6430*/  IMAD R3, R12, R155, RZ ;  /* 0x0000009b0c037224 */ /* 0x000fce00078e02ff */
.L_x_274:
[----:B------:R-:W-:Y:S05]  /*6440*/  BSYNC B1 ;  /* 0x0000000000017941 */ /* 0x000fea0003800000 */
.L_x_273:
[----:B-1----:R-:W-:Y:S01]  /*6450*/  @!P3 IMAD R13, R142, R154, R3 ;  /* 0x0000009a8e0db224 */ /* 0x002fe200078e0203 */
[----:B------:R-:W-:Y:S04]  /*6460*/  BSSY B1, `(.L_x_275) ;  /* 0x0000006000017945 */ /* 0x000fe80003800000 */
[----:B------:R1:W-:Y:S01]  /*6470*/  @!P3 STG.E.U8 desc[UR36][R6.64+0xe8], R13 ;  /* 0x0000e80d0600b986 */ /* 0x0003e2000c101124 */
[----:B------:R-:W-:Y:S05]  /*6480*/  @P4 BRA `(.L_x_276) ;  /* 0x00000000000c4947 */ /* 0x000fea0003800000 */
[----:B------:R-:W5:Y:S02]  /*6490*/  LDG.E.U8 R156, desc[UR36][R10.64+0xe9] ;  /* 0x0000e9240a9c7981 */ /* 0x000f64000c1e1100 */
[----:B-----5:R-:W-:-:S05]  /*64a0*/  PRMT R12, R156, 0x8880, RZ ;  /* 0x000088809c0c7816 */ /* 0x020fca00000000ff */
[----:B------:R-:W-:-:S07]  /*64b0*/  IMAD R3, R12, R155, RZ ;  /* 0x0000009b0c037224 */ /* 0x000fce00078e02ff */
.L_x_276:
[----:B------:R-:W-:Y:S05]  /*64c0*/  BSYNC B1 ;  /* 0x0000000000017941 */ /* 0x000fea0003800000 */
.L_x_275:
        /* <DEDUP_REMOVED lines=10> */
.L_x_278:
[----:B------:R-:W-:Y:S05]  /*6570*/  BSYNC B1 ;  /* 0x0000000000017941 */ /* 0x000fea0003800000 */
.L_x_277:
[----:B-1----:R-:W-:Y:S01]  /*6580*/  @!P2 IMAD R13, R144, R154, R3 ;  /* 0x0000009a900da224 */ /* 0x002fe200078e0203 */
[----:B------:R-:W-:Y:S04]  /*6590*/  BSSY B1, `(.L_x_279) ;  /* 0x0000006000017945 */ /* 0x000fe80003800000 */
[----:B------:R1:W-:Y:S01]  /*65a0*/  @!P2 STG.E.U8 desc[UR36][R4.64+0xf0], R13 ;  /* 0x0000f00d0400a986 */ /* 0x0003e2000c101124 */
[----:B------:R-:W-:Y:S05]  /*65b0*/  @P3 BRA `(.L_x_280) ;  /* 0x00000000000c3947 */ /* 0x000fea0003800000 */
[----:B------:R-:W5:Y:S02]  /*65c0*/  LDG.E.U8 R156, desc[UR36][R8.64+0xf1] ;  /* 0x0000f124089c7981 */ /* 0x000f64000c1e1100 */
[----:B-----5:R-:W-:-:S05]  /*65d0*/  PRMT R12, R156, 0x8880, RZ ;  /* 0x000088809c0c7816 */ /* 0x020fca00000000ff */
[----:B------:R-:W-:-:S07]  /*65e0*/  IMAD R3, R12, R155, RZ ;  /* 0x0000009b0c037224 */ /* 0x000fce00078e02ff */
.L_x_280:
[----:B------:R-:W-:Y:S05]  /*65f0*/  BSYNC B1 ;  /* 0x0000000000017941 */ /* 0x000fea0003800000 */
.L_x_279:
[----:B------:R-:W-:Y:S01]  /*6600*/  @!P3 IMAD R145, R145, R154, R3 ;  /* 0x0000009a9191b224 */ /* 0x000fe200078e0203 */
[----:B------:R-:W-:Y:S04]  /*6610*/  BSSY B1, `(.L_x_281) ;  /* 0x0000006000017945 */ /* 0x000fe80003800000 */
[----:B------:R0:W-:Y:S01]  /*6620*/  @!P3 STG.E.U8 desc[UR36][R4.64+0xf1], R145 ;  /* 0x0000f1910400b986 */ /* 0x0001e2000c101124 */
[----:B------:R-:W-:Y:S05]  /*6630*/  @P4 BRA `(.L_x_282) ;  /* 0x00000000000c4947 */ /* 0x000fea0003800000 */
[----:B------:R-:W5:Y:S02]  /*6640*/  LDG.E.U8 R156, desc[UR36][R10.64+0xf0] ;  /* 0x0000f0240a9c7981 */ /* 0x000f64000c1e1100 */
[----:B-----5:R-:W-:-:S05]  /*6650*/  PRMT R12, R156, 0x8880, RZ ;  /* 0x000088809c0c7816 */ /* 0x020fca00000000ff */
[----:B------:R-:W-:-:S07]  /*6660*/  IMAD R3, R12, R155, RZ ;  /* 0x0000009b0c037224 */ /* 0x000fce00078e02ff */
.L_x_282:
[----:B------:R-:W-:Y:S05]  /*6670*/  BSYNC B1 ;  /* 0x0000000000017941 */ /* 0x000fea0003800000 */
.L_x_281:
[----:B------:R-:W-:Y:S01]  /*6680*/  ISETP.LT.OR P2, PT, R0, 0xf2, !P0 ;  /* 0x000000f20000780c */ /* 0x000fe20004741670 */
[----:B-1----:R-:W-:Y:S01]  /*6690*/  @!P4 IMAD R13, R146, R154, R3 ;  /* 0x0000009a920dc224 */ /* 0x002fe200078e0203 */
[----:B------:R-:W-:Y:S01]  /*66a0*/  BSSY B1, `(.L_x_283) ;  /* 0x0000009000017945 */ /* 0x000fe20003800000 */
[C---:B------:R-:W-:Y:S02]  /*66b0*/  ISETP.LT.OR P3, PT, R0.reuse, 0xf9, !P1 ;  /* 0x000000f90000780c */ /* 0x040fe40004f61670 */
[C---:B------:R-:W-:Y:S01]  /*66c0*/  ISETP.LT.OR P1, PT, R0.reuse, 0xfa, !P1 ;  /* 0x000000fa0000780c */ /* 0x040fe20004f21670 */
[----:B------:R1:W-:Y:S01]  /*66d0*/  @!P4 STG.E.U8 desc[UR36][R6.64+0xf0], R13 ;  /* 0x0000f00d0600c986 */ /* 0x0003e2000c101124 */
[----:B------:R-:W-:-:S06]  /*66e0*/  ISETP.LT.OR P4, PT, R0, 0xf9, !P0 ;  /* 0x000000f90000780c */ /* 0x000fcc0004781670 */
[----:B------:R-:W-:Y:S07]  /*66f0*/  @P2 BRA `(.L_x_284) ;  /* 0x00000000000c2947 */ /* 0x000fee0003800000 */
[----:B------:R-:W5:Y:S02]  /*6700*/  LDG.E.U8 R156, desc[UR36][R10.64+0xf1] ;  /* 0x0000f1240a9c7981 */ /* 0x000f64000c1e1100 */
[----:B-----5:R-:W-:-:S05]  /*6710*/  PRMT R12, R156, 0x8880, RZ ;  /* 0x000088809c0c7816 */ /* 0x020fca00000000ff */
[----:B------:R-:W-:-:S07]  /*6720*/  IMAD R3, R12, R155, RZ ;  /* 0x0000009b0c037224 */ /* 0x000fce00078e02ff */
.L_x_284:
[----:B------:R-:W-:Y:S05]  /*6730*/  BSYNC B1 ;  /* 0x0000000000017941 */ /* 0x000fea0003800000 */
.L_x_283:
[----:B------:R-:W-:Y:S01]  /*6740*/  @!P2 IMAD R147, R147, R154, R3 ;  /* 0x0000009a9393a224 */ /* 0x000fe200078e0203 */
[----:B------:R-:W-:Y:S04]  /*6750*/  BSSY B1, `(.L_x_285) ;  /* 0x0000006000017945 */ /* 0x000fe80003800000 */
[----:B------:R0:W-:Y:S01]  /*6760*/  @!P2 STG.E.U8 desc[UR36][R6.64+0xf1], R147 ;  /* 0x0000f1930600a986 */ /* 0x0001e2000c101124 */
[----:B------:R-:W-:Y:S05]  /*6770*/  @P3 BRA `(.L_x_286) ;  /* 0x00000000000c3947 */ /* 0x000fea0003800000 */
[----:B------:R-:W5:Y:S02]  /*6780*/  LDG.E.U8 R156, desc[UR36][R8.64+0xf8] ;  /* 0x0000f824089c7981 */ /* 0x000f64000c1e1100 */
[----:B-----5:R-:W-:-:S05]  /*6790*/  PRMT R12, R156, 0x8880, RZ ;  /* 0x000088809c0c7816 */ /* 0x020fca00000000ff */
[----:B------:R-:W-:-:S07]  /*67a0*/  IMAD R3, R12, R155, RZ ;  /* 0x0000009b0c037224 */ /* 0x000fce00078e02ff */
.L_x_286:
[----:B------:R-:W-:Y:S05]  /*67b0*/  BSYNC B1 ;  /* 0x0000000000017941 */ /* 0x000fea0003800000 */
.L_x_285:
[----:B-1----:R-:W-:Y:S01]  /*67c0*/  @!P3 IMAD R13, R148, R154, R3 ;  /* 0x0000009a940db224 */ /* 0x002fe200078e0203 */
[----:B------:R-:W-:Y:S04]  /*67d0*/  BSSY B1, `(.L_x_287) ;  /* 0x0000006000017945 */ /* 0x000fe80003800000 */
[----:B------:R1:W-:Y:S01]  /*67e0*/  @!P3 STG.E.U8 desc[UR36][R4.64+0xf8], R13 ;  /* 0x0000f80d0400b986 */ /* 0x0003e2000c101124 */
[----:B------:R-:W-:Y:S05]  /*67f0*/  @P1 BRA `(.L_x_288) ;  /* 0x00000000000c1947 */ /* 0x000fea0003800000 */
[----:B------:R-:W5:Y:S02]  /*6800*/  LDG.E.U8 R156, desc[UR36][R8.64+0xf9] ;  /* 0x0000f924089c7981 */ /* 0x000f64000c1e1100 */
[----:B-----5:R-:W-:-:S05]  /*6810*/  PRMT R12, R156, 0x8880, RZ ;  /* 0x000088809c0c7816 */ /* 0x020fca00000000ff */
[----:B------:R-:W-:-:S07]  /*6820*/  IMAD R3, R12, R155, RZ ;  /* 0x0000009b0c037224 */ /* 0x000fce00078e02ff */
.L_x_288:
[----:B------:R-:W-:Y:S05]  /*6830*/  BSYNC B1 ;  /* 0x0000000000017941 */ /* 0x000fea0003800000 */
.L_x_287:
[----:B------:R-:W-:Y:S01]  /*6840*/  @!P1 IMAD R149, R149, R154, R3 ;  /* 0x0000009a95959224 */ /* 0x000fe200078e0203 */
[----:B------:R-:W-:Y:S04]  /*6850*/  BSSY B1, `(.L_x_289) ;  /* 0x0000006000017945 */ /* 0x000fe80003800000 */
[----:B------:R0:W-:Y:S01]  /*6860*/  @!P1 STG.E.U8 desc[UR36][R4.64+0xf9], R149 ;  /* 0x0000f99504009986 */ /* 0x0001e2000c101124 */
[----:B------:R-:W-:Y:S05]  /*6870*/  @P4 BRA `(.L_x_290) ;  /* 0x00000000000c4947 */ /* 0x000fea0003800000 */
[----:B------:R-:W0:Y:S02]  /*6880*/  LDG.E.U8 R156, desc[UR36][R10.64+0xf8] ;  /* 0x0000f8240a9c7981 */ /* 0x000e24000c1e1100 */
[----:B012-4-:R-:W-:-:S05]  /*6890*/  PRMT R4, R156, 0x8880, RZ ;  /* 0x000088809c047816 */ /* 0x017fca00000000ff */
[----:B------:R-:W-:-:S07]  /*68a0*/  IMAD R3, R4, R155, RZ ;  /* 0x0000009b04037224 */ /* 0x000fce00078e02ff */
.L_x_290:
[----:B------:R-:W-:Y:S05]  /*68b0*/  BSYNC B1 ;  /* 0x0000000000017941 */ /* 0x000fea0003800000 */
.L_x_289:
[----:B012-4-:R-:W-:Y:S01]  /*68c0*/  @!P4 IMAD R5, R150, R154, R3 ;  /* 0x0000009a9605c224 */ /* 0x017fe200078e0203 */
[----:B------:R-:W-:Y:S01]  /*68d0*/  ISETP.LT.OR P0, PT, R0, 0xfa, !P0 ;  /* 0x000000fa0000780c */ /* 0x000fe20004701670 */
[----:B------:R-:W-:Y:S03]  /*68e0*/  BSSY B1, `(.L_x_291) ;  /* 0x0000006000017945 */ /* 0x000fe60003800000 */
[----:B------:R0:W-:Y:S09]  /*68f0*/  @!P4 STG.E.U8 desc[UR36][R6.64+0xf8], R5 ;  /* 0x0000f8050600c986 */ /* 0x0001f2000c101124 */
[----:B------:R-:W-:Y:S05]  /*6900*/  @P0 BRA `(.L_x_292) ;  /* 0x00000000000c0947 */ /* 0x000fea0003800000 */
[----:B------:R-:W2:Y:S02]  /*6910*/  LDG.E.U8 R156, desc[UR36][R10.64+0xf9] ;  /* 0x0000f9240a9c7981 */ /* 0x000ea4000c1e1100 */
[----:B--2---:R-:W-:-:S05]  /*6920*/  PRMT R0, R156, 0x8880, RZ ;  /* 0x000088809c007816 */ /* 0x004fca00000000ff */
[----:B------:R-:W-:-:S07]  /*6930*/  IMAD R3, R0, R155, RZ ;  /* 0x0000009b00037224 */ /* 0x000fce00078e02ff */
.L_x_292:
[----:B------:R-:W-:Y:S05]  /*6940*/  BSYNC B1 ;  /* 0x0000000000017941 */ /* 0x000fea0003800000 */
.L_x_291:
[----:B------:R-:W-:Y:S01]  /*6950*/  IMAD R3, R151, R154, R3 ;  /* 0x0000009a97037224 */ /* 0x000fe200078e0203 */
[----:B------:R-:W-:Y:S06]  /*6960*/  @P0 BRA `(.L_x_293) ;  /* 0x0000001800100947 */ /* 0x000fec0003800000 */
[----:B------:R2:W-:Y:S01]  /*6970*/  STG.E.U8 desc[UR36][R6.64+0xf9], R3 ;  /* 0x0000f90306007986 */ /* 0x0005e2000c101124 */
[----:B------:R-:W-:Y:S05]  /*6980*/  BRA `(.L_x_293) ;  /* 0x0000001800087947 */ /* 0x000fea0003800000 */
.L_x_36:
[C---:B------:R-:W-:Y:S02]  /*6990*/  ISETP.GE.AND P1, PT, R20.reuse, 0x1, PT ;  /* 0x000000011400780c */ /* 0x040fe40003f26270 */
[----:B------:R-:W-:Y:S02]  /*69a0*/  ISETP.GE.AND P0, PT, R20, 0x9, PT ;  /* 0x000000091400780c */ /* 0x000fe40003f06270 */
[C---:B------:R-:W-:Y:S02]  /*69b0*/  ISETP.LT.OR P2, PT, R0.reuse, 0x1, !P1 ;  /* 0x000000010000780c */ /* 0x040fe40004f41670 */
[C---:B------:R-:W-:Y:S02]  /*69c0*/  ISETP.LT.OR P3, PT, R0.reuse, 0x2, !P1 ;  /* 0x000000020000780c */ /* 0x040fe40004f61670 */
[----:B------:R-:W-:-:S09]  /*69d0*/  ISETP.LT.OR P4, PT, R0, 0x1, !P0 ;  /* 0x000000010000780c */ /* 0x000fd20004781670 */
[-C--:B------:R-:W-:Y:S02]  /*69e0*/  @!P2 IMAD R3, R24, R154.reuse, RZ ;  /* 0x0000009a1803a224 */ /* 0x080fe400078e02ff */
[-C--:B------:R-:W-:Y:S02]  /*69f0*/  @!P3 IMAD R25, R25, R154.reuse, RZ ;  /* 0x0000009a1919b224 */ /* 0x080fe400078e02ff */
[----:B------:R-:W-:Y:S01]  /*6a00*/  @!P4 IMAD R9, R26, R154, RZ ;  /* 0x0000009a1a09c224 */ /* 0x000fe200078e02ff */
[----:B------:R0:W-:Y:S01]  /*6a10*/  @!P2 STG.E.U8 desc[UR36][R4.64], R3 ;  /* 0x000000030400a986 */ /* 0x0001e2000c101124 */
[----:B------:R-:W-:-:S03]  /*6a20*/  ISETP.LT.OR P2, PT, R0, 0x2, !P0 ;  /* 0x000000020000780c */ /* 0x000fc60004741670 */
[----:B------:R-:W-:Y:S01]  /*6a30*/  @!P3 STG.E.U8 desc[UR36][R4.64+0x1], R25 ;  /* 0x000001190400b986 */ /* 0x000fe2000c101124 */
[----:B------:R-:W-:-:S03]  /*6a40*/  ISETP.LT.OR P3, PT, R0, 0x9, !P1 ;  /* 0x000000090000780c */ /* 0x000fc60004f61670 */
[----:B------:R1:W-:Y:S01]  /*6a50*/  @!P4 STG.E.U8 desc[UR36][R6.64], R9 ;  /* 0x000000090600c986 */ /* 0x0003e2000c101124 */
[----:B------:R-:W-:-:S05]  /*6a60*/  ISETP.LT.OR P4, PT, R0, 0xa, !P1 ;  /* 0x0000000a0000780c */ /* 0x000fca0004f81670 */
[----:B------:R-:W-:-:S04]  /*6a70*/  @!P2 IMAD R27, R27, R154, RZ ;  /* 0x0000009a1b1ba224 */ /* 0x000fc800078e02ff */
[-C--:B------:R-:W-:Y:S01]  /*6a80*/  @!P3 IMAD R11, R28, R154.reuse, RZ ;  /* 0x0000009a1c0bb224 */ /* 0x080fe200078e02ff */
[----:B------:R-:W-:Y:S01]  /*6a90*/  @!P2 STG.E.U8 desc[UR36][R6.64+0x1], R27 ;  /* 0x0000011b0600a986 */ /* 0x000fe2000c101124 */
[C---:B------:R-:W-:Y:S02]  /*6aa0*/  ISETP.LT.OR P2, PT, R0.reuse, 0x9, !P0 ;  /* 0x000000090000780c */ /* 0x040fe40004741670 */
[----:B------:R-:W-:Y:S01]  /*6ab0*/  @!P4 IMAD R29, R29, R154, RZ ;  /* 0x0000009a1d1dc224 */ /* 0x000fe200078e02ff */
[----:B------:R2:W-:Y:S01]  /*6ac0*/  @!P3 STG.E.U8 desc[UR36][R4.64+0x8], R11 ;  /* 0x0000080b0400b986 */ /* 0x0005e2000c101124 */
[----:B------:R-:W-:-:S03]  /*6ad0*/  ISETP.LT.OR P3, PT, R0, 0xa, !P0 ;  /* 0x0000000a0000780c */ /* 0x000fc60004761670 */
[----:B------:R-:W-:Y:S01]  /*6ae0*/  @!P4 STG.E.U8 desc[UR36][R4.64+0x9], R29 ;  /* 0x0000091d0400c986 */ /* 0x000fe2000c101124 */
[----:B------:R-:W-:-:S05]  /*6af0*/  ISETP.LT.OR P4, PT, R0, 0x11, !P1 ;  /* 0x000000110000780c */ /* 0x000fca0004f81670 */
[----:B0-----:R-:W-:-:S04]  /*6b00*/  @!P2 IMAD R3, R30, R154, RZ ;  /* 0x0000009a1e03a224 */ /* 0x001fc800078e02ff */
[-C--:B------:R-:W-:Y:S01]  /*6b10*/  @!P3 IMAD R31, R31, R154.reuse, RZ ;  /* 0x0000009a1f1fb224 */ /* 0x080fe200078e02ff */
[----:B------:R0:W-:Y:S01]  /*6b20*/  @!P2 STG.E.U8 desc[UR36][R6.64+0x8], R3 ;  /* 0x000008030600a986 */ /* 0x0001e2000c101124 */
[----:B------:R-:W-:Y:S02]  /*6b30*/  ISETP.LT.OR P2, PT, R0, 0x12, !P1 ;  /* 0x000000120000780c */ /* 0x000fe40004f41670 */
[----:B-1----:R-:W-:Y:S01]  /*6b40*/  @!P4 IMAD R9, R32, R154, RZ ;  /* 0x0000009a2009c224 */ /* 0x002fe200078e02ff */
[----:B------:R-:W-:Y:S01]  /*6b50*/  @!P3 STG.E.U8 desc[UR36][R6.64+0x9], R31 ;  /* 0x0000091f0600b986 */ /* 0x000fe2000c101124 */
[----:B------:R-:W-:-:S03]  /*6b60*/  ISETP.LT.OR P3, PT, R0, 0x11, !P0 ;  /* 0x000000110000780c */ /* 0x000fc60004761670 */
[----:B------:R1:W-:Y:S01]  /*6b70*/  @!P4 STG.E.U8 desc[UR36][R4.64+0x10], R9 ;  /* 0x000010090400c986 */ /* 0x0003e2000c101124 */
[----:B------:R-:W-:-:S05]  /*6b80*/  ISETP.LT.OR P4, PT, R0, 0x12, !P0 ;  /* 0x000000120000780c */ /* 0x000fca0004781670 */
[----:B------:R-:W-:-:S04]  /*6b90*/  @!P2 IMAD R33, R33, R154, RZ ;  /* 0x0000009a2121a224 */ /* 0x000fc800078e02ff */
[-C--:B--2---:R-:W-:Y:S01]  /*6ba0*/  @!P3 IMAD R11, R34, R154.reuse, RZ ;  /* 0x0000009a220bb224 */ /* 0x084fe200078e02ff */
        /* <DEDUP_REMOVED lines=336> */
[----:B------:R1:W-:Y:S01]  /*80b0*/  @!P3 STG.E.U8 desc[UR36][R4.64+0xf1], R145 ;  /* 0x0000f1910400b986 */ /* 0x0003e2000c101124 */
[C---:B------:R-:W-:Y:S02]  /*80c0*/  ISETP.LT.OR P3, PT, R0.reuse, 0xf9, !P1 ;  /* 0x000000f90000780c */ /* 0x040fe40004f61670 */
[C---:B------:R-:W-:Y:S01]  /*80d0*/  ISETP.LT.OR P1, PT, R0.reuse, 0xfa, !P1 ;  /* 0x000000fa0000780c */ /* 0x040fe20004f21670 */
[----:B------:R1:W-:Y:S01]  /*80e0*/  @!P4 STG.E.U8 desc[UR36][R6.64+0xf0], R9 ;  /* 0x0000f0090600c986 */ /* 0x0003e2000c101124 */
[----:B------:R-:W-:-:S02]  /*80f0*/  ISETP.LT.OR P4, PT, R0, 0xf9, !P0 ;  /* 0x000000f90000780c */ /* 0x000fc40004781670 */
[----:B------:R-:W-:-:S03]  /*8100*/  ISETP.LT.OR P0, PT, R0, 0xfa, !P0 ;  /* 0x000000fa0000780c */ /* 0x000fc60004701670 */
[----:B------:R-:W-:-:S04]  /*8110*/  @!P2 IMAD R147, R147, R154, RZ ;  /* 0x0000009a9393a224 */ /* 0x000fc800078e02ff */
[-C--:B--2---:R-:W-:Y:S01]  /*8120*/  @!P3 IMAD R11, R148, R154.reuse, RZ ;  /* 0x0000009a940bb224 */ /* 0x084fe200078e02ff */
[----:B------:R1:W-:Y:S01]  /*8130*/  @!P2 STG.E.U8 desc[UR36][R6.64+0xf1], R147 ;  /* 0x0000f1930600a986 */ /* 0x0003e2000c101124 */
[-C--:B------:R-:W-:Y:S02]  /*8140*/  @!P1 IMAD R149, R149, R154.reuse, RZ ;  /* 0x0000009a95959224 */ /* 0x080fe400078e02ff */
[-C--:B0-----:R-:W-:Y:S01]  /*8150*/  @!P4 IMAD R3, R150, R154.reuse, RZ ;  /* 0x0000009a9603c224 */ /* 0x081fe200078e02ff */
[----:B------:R1:W-:Y:S01]  /*8160*/  @!P3 STG.E.U8 desc[UR36][R4.64+0xf8], R11 ;  /* 0x0000f80b0400b986 */ /* 0x0003e2000c101124 */
[----:B------:R-:W-:-:S03]  /*8170*/  @!P0 IMAD R151, R151, R154, RZ ;  /* 0x0000009a97978224 */ /* 0x000fc600078e02ff */
[----:B------:R1:W-:Y:S04]  /*8180*/  @!P1 STG.E.U8 desc[UR36][R4.64+0xf9], R149 ;  /* 0x0000f99504009986 */ /* 0x0003e8000c101124 */
[----:B------:R1:W-:Y:S04]  /*8190*/  @!P4 STG.E.U8 desc[UR36][R6.64+0xf8], R3 ;  /* 0x0000f8030600c986 */ /* 0x0003e8000c101124 */
[----:B------:R1:W-:Y:S02]  /*81a0*/  @!P0 STG.E.U8 desc[UR36][R6.64+0xf9], R151 ;  /* 0x0000f99706008986 */ /* 0x0003e4000c101124 */
.L_x_293:
[----:B------:R-:W-:Y:S05]  /*81b0*/  BSYNC B0 ;  /* 0x0000000000007941 */ /* 0x000fea0003800000 */
.L_x_35:
[----:B------:R-:W-:Y:S01]  /*81c0*/  ULDC UR4, c[0x0][0xc] ;  /* 0x0000030000047ab9 */ /* 0x000fe20000000800 */
[----:B------:R-:W-:Y:S01]  /*81d0*/  ULDC UR5, c[0x0][0x10] ;  /* 0x0000040000057ab9 */ /* 0x000fe20000000800 */
[----:B-12---:R-:W1:Y:S01]  /*81e0*/  LDC R3, c[0x0][0x14] ;  /* 0x00000500ff037b82 */ /* 0x006e620000000800 */
[----:B------:R-:W-:Y:S01]  /*81f0*/  UIMAD.WIDE.U32 UR4, UR4, UR5, URZ ;  /* 0x00000005040472a5 */ /* 0x000fe2000f8e003f */
[----:B------:R-:W-:Y:S01]  /*8200*/  PRMT R0, RZ, 0x7610, R0 ;  /* 0x00007610ff007816 */ /* 0x000fe20000000000 */
[----:B------:R-:W-:Y:S02]  /*8210*/  IMAD.MOV.U32 R152, RZ, RZ, -0x1 ;  /* 0xffffffffff987424 */ /* 0x000fe400078e00ff */
[----:B------:R-:W-:Y:S02]  /*8220*/  IMAD.MOV.U32 R22, RZ, RZ, -0x1 ;  /* 0xffffffffff167424 */ /* 0x000fe400078e00ff */
[----:B-1----:R-:W-:-:S04]  /*8230*/  IMAD.WIDE.U32 R16, R3, UR4, R16 ;  /* 0x0000000403107c25 */ /* 0x002fc8000f8e0010 */
[----:B------:R-:W-:Y:S01]  /*8240*/  IMAD R3, R3, UR5, RZ ;  /* 0x0000000503037c24 */ /* 0x000fe2000f8e02ff */
[----:B------:R-:W-:Y:S02]  /*8250*/  ULDC.64 UR4, c[0x0][0x650] ;  /* 0x0001940000047ab9 */ /* 0x000fe40000000a00 */
[----:B------:R-:W-:Y:S01]  /*8260*/  ISETP.GE.U32.AND P0, PT, R16, UR4, PT ;  /* 0x0000000410007c0c */ /* 0x000fe2000bf06070 */
[----:B------:R-:W-:-:S05]  /*8270*/  IMAD.IADD R17, R17, 0x1, R3 ;  /* 0x0000000111117824 */ /* 0x000fca00078e0203 */
[----:B------:R-:W-:-:S13]  /*8280*/  ISETP.GE.U32.AND.EX P0, PT, R17, UR5, PT, P0 ;  /* 0x0000000511007c0c */ /* 0x000fda000bf06100 */
[----:B------:R-:W-:Y:S05]  /*8290*/  @P0 BRA `(.L_x_294) ;  /* 0x0000000400640947 */ /* 0x000fea0003800000 */
[----:B------:R-:W1:Y:S01]  /*82a0*/  S2R R12, SR_CTAID.X ;  /* 0x00000000000c7919 */ /* 0x000e620000002500 */
[----:B------:R-:W2:Y:S01]  /*82b0*/  LDC.64 R10, c[0x0][0x628] ;  /* 0x00018a00ff0a7b82 */ /* 0x000ea20000000a00 */
[----:B------:R-:W-:Y:S01]  /*82c0*/  ULDC UR4, c[0x0][0x150] ;  /* 0x0000540000047ab9 */ /* 0x000fe20000000800 */
[----:B------:R-:W-:Y:S01]  /*82d0*/  IMAD.MOV.U32 R8, RZ, RZ, R16 ;  /* 0x000000ffff087224 */ /* 0x000fe200078e0010 */
[----:B------:R-:W4:Y:S01]  /*82e0*/  S2R R24, SR_CTAID.Y ;  /* 0x0000000000187919 */ /* 0x000f220000002600 */
[----:B------:R-:W-:-:S04]  /*82f0*/  IMAD.MOV.U32 R9, RZ, RZ, R17 ;  /* 0x000000ffff097224 */ /* 0x000fc800078e0011 */
[----:B------:R-:W0:Y:S08]  /*8300*/  LDC R21, c[0x0][0x144] ;  /* 0x00005100ff157b82 */ /* 0x000e300000000800 */
[----:B------:R-:W0:Y:S08]  /*8310*/  LDC R0, c[0x0][0x630] ;  /* 0x00018c00ff007b82 */ /* 0x000e300000000800 */
[----:B------:R-:W0:Y:S01]  /*8320*/  LDC.64 R14, c[0x0][0x620] ;  /* 0x00018800ff0e7b82 */ /* 0x000e220000000a00 */
[----:B--2---:R-:W-:-:S04]  /*8330*/  ISETP.NE.U32.AND P0, PT, R10, RZ, PT ;  /* 0x000000ff0a00720c */ /* 0x004fc80003f05070 */
[----:B------:R-:W-:Y:S02]  /*8340*/  ISETP.NE.AND.EX P0, PT, R11, RZ, PT, P0 ;  /* 0x000000ff0b00720c */ /* 0x000fe40003f05300 */
[----:B-1----:R-:W-:-:S05]  /*8350*/  I2FP.F32.U32 R3, R12 ;  /* 0x0000000c00037245 */ /* 0x002fca0000201000 */
[----:B------:R-:W-:-:S04]  /*8360*/  FMUL R3, R3, UR4 ;  /* 0x0000000403037c20 */ /* 0x000fc80008400000 */
[----:B------:R1:W2:Y:S02]  /*8370*/  F2I.U32.TRUNC.NTZ R20, R3 ;  /* 0x0000000300147305 */ /* 0x0002a4000020f000 */
[----:B----4-:R-:W-:Y:S05]  /*8380*/  @!P0 BRA `(.L_x_295) ;  /* 0x0000000000288947 */ /* 0x010fea0003800000 */
[----:B-1----:R-:W1:Y:S02]  /*8390*/  LDC R3, c[0x0][0x634] ;  /* 0x00018d00ff037b82 */ /* 0x002e640000000800 */
[----:B-1----:R-:W-:-:S05]  /*83a0*/  IADD3 R3, P0, R16, R3, RZ ;  /* 0x0000000310037210 */ /* 0x002fca0007f1e0ff */
[----:B------:R-:W-:-:S04]  /*83b0*/  IMAD.X R13, RZ, RZ, R17, P0 ;  /* 0x000000ffff0d7224 */ /* 0x000fc800000e0611 */
[----:B0-----:R-:W-:-:S04]  /*83c0*/  IMAD.WIDE.U32 R4, R13, R10, RZ ;  /* 0x0000000a0d047225 */ /* 0x001fc800078e00ff */
[----:B---3--:R-:W-:-:S04]  /*83d0*/  IMAD.WIDE.U32 R6, P0, R3, R11, R4 ;  /* 0x0000000b03067225 */ /* 0x008fc80007800004 */
[----:B------:R-:W-:-:S04]  /*83e0*/  IMAD.WIDE.U32 R4, R3, R10, RZ ;  /* 0x0000000a03047225 */ /* 0x000fc800078e00ff */
[----:B------:R-:W-:Y:S01]  /*83f0*/  IMAD.X R9, RZ, RZ, RZ, P0 ;  /* 0x000000ffff097224 */ /* 0x000fe200000e06ff */
[----:B------:R-:W-:Y:S01]  /*8400*/  IADD3 RZ, P0, R5, R6, RZ ;  /* 0x0000000605ff7210 */ /* 0x000fe20007f1e0ff */
[----:B------:R-:W-:-:S04]  /*8410*/  IMAD.MOV.U32 R8, RZ, RZ, R7 ;  /* 0x000000ffff087224 */ /* 0x000fc800078e0007 */
[----:B------:R-:W-:-:S08]  /*8420*/  IMAD.WIDE.U32.X R8, R13, R11, R8, P0 ;  /* 0x0000000b0d087225 */ /* 0x000fd000000e0408 */
.L_x_295:
[----:B------:R-:W4:Y:S01]  /*8430*/  LDC.64 R30, c[0x0][0x640] ;  /* 0x00019000ff1e7b82 */ /* 0x000f220000000a00 */
[-CC-:B0-----:R-:W-:Y:S01]  /*8440*/  SHF.R.U64 R22, R8, R0.reuse, R9.reuse ;  /* 0x0000000008167219 */ /* 0x181fe20000001209 */
[----:B--2---:R-:W-:Y:S01]  /*8450*/  IMAD.MOV R20, RZ, RZ, -R20 ;  /* 0x000000ffff147224 */ /* 0x004fe200078e0a14 */
[----:B------:R-:W-:Y:S01]  /*8460*/  SHF.R.U32.HI R0, RZ, R0, R9 ;  /* 0x00000000ff007219 */ /* 0x000fe20000011609 */
[----:B------:R-:W-:Y:S01]  /*8470*/  ULDC UR4, c[0x0][0x154] ;  /* 0x0000550000047ab9 */ /* 0x000fe20000000800 */
[----:B-1----:R-:W-:Y:S01]  /*8480*/  IADD3 R3, P0, RZ, -R22, RZ ;  /* 0x80000016ff037210 */ /* 0x002fe20007f1e0ff */
[----:B------:R-:W-:Y:S02]  /*8490*/  IMAD R26, R21, R20, R12 ;  /* 0x00000014151a7224 */ /* 0x000fe400078e020c */
[----:B---3--:R-:W0:Y:S01]  /*84a0*/  LDC R6, c[0x0][0x618] ;  /* 0x00018600ff067b82 */ /* 0x008e220000000800 */
[----:B------:R-:W-:Y:S02]  /*84b0*/  IMAD.MOV.U32 R7, RZ, RZ, 0x1 ;  /* 0x00000001ff077424 */ /* 0x000fe400078e00ff */
[----:B------:R-:W-:-:S04]  /*84c0*/  IMAD.X R5, RZ, RZ, ~R0, P0 ;  /* 0x000000ffff057224 */ /* 0x000fc800000e0e00 */
[-C--:B------:R-:W-:Y:S01]  /*84d0*/  IMAD R0, R5, R14.reuse, RZ ;  /* 0x0000000e05007224 */ /* 0x080fe200078e02ff */
[----:B------:R-:W1:Y:S01]  /*84e0*/  LDC R8, c[0x0][0x608] ;  /* 0x00018200ff087b82 */ /* 0x000e620000000800 */
[----:B------:R-:W-:-:S04]  /*84f0*/  IMAD.WIDE.U32 R4, R3, R14, R16 ;  /* 0x0000000e03047225 */ /* 0x000fc800078e0010 */
[----:B------:R-:W-:Y:S01]  /*8500*/  IMAD R3, R3, R15, R0 ;  /* 0x0000000f03037224 */ /* 0x000fe200078e0200 */
[----:B------:R-:W-:Y:S02]  /*8510*/  I2FP.F32.U32 R0, R24 ;  /* 0x0000001800007245 */ /* 0x000fe40000201000 */
[----:B------:R-:W2:Y:S01]  /*8520*/  LDC R28, c[0x0][0x658] ;  /* 0x00019600ff1c7b82 */ /* 0x000ea20000000800 */
[----:B------:R-:W-:Y:S01]  /*8530*/  IMAD.IADD R3, R5, 0x1, R3 ;  /* 0x0000000105037824 */ /* 0x000fe200078e0203 */
[----:B----4-:R-:W-:Y:S01]  /*8540*/  ISETP.NE.U32.AND P0, PT, R30, RZ, PT ;  /* 0x000000ff1e00720c */ /* 0x010fe20003f05070 */
[----:B------:R-:W-:Y:S01]  /*8550*/  FMUL R0, R0, UR4 ;  /* 0x0000000400007c20 */ /* 0x000fe20008400000 */
[----:B------:R-:W-:Y:S02]  /*8560*/  IMAD.MOV.U32 R5, RZ, RZ, -0x1 ;  /* 0xffffffffff057424 */ /* 0x000fe400078e00ff */
[----:B------:R-:W-:Y:S01]  /*8570*/  ISETP.NE.AND.EX P0, PT, R31, RZ, PT, P0 ;  /* 0x000000ff1f00720c */ /* 0x000fe20003f05300 */
[----:B------:R3:W4:Y:S01]  /*8580*/  F2I.U32.TRUNC.NTZ R13, R0 ;  /* 0x00000000000d7305 */ /* 0x000722000020f000 */
[----:B------:R-:W3:Y:S01]  /*8590*/  LDC R15, c[0x0][0x148] ;  /* 0x00005200ff0f7b82 */ /* 0x000ee20000000800 */
[----:B0-----:R-:W-:-:S02]  /*85a0*/  SHF.R.U64 R12, R4, R6, R3 ;  /* 0x00000006040c7219 */ /* 0x001fc40000001203 */
[----:B------:R-:W-:-:S05]  /*85b0*/  SHF.R.U32.HI R3, RZ, R6, R3 ;  /* 0x00000006ff037219 */ /* 0x000fca0000011603 */
[----:B------:R-:W0:Y:S01]  /*85c0*/  LDC R20, c[0x0][0x600] ;  /* 0x00018000ff147b82 */ /* 0x000e220000000800 */
[-CC-:B-1----:R-:W-:Y:S02]  /*85d0*/  SHF.R.U64 R10, R12, R8.reuse, R3.reuse ;  /* 0x000000080c0a7219 */ /* 0x182fe40000001203 */
[----:B------:R-:W-:-:S05]  /*85e0*/  SHF.R.U32.HI R3, RZ, R8, R3 ;  /* 0x00000008ff037219 */ /* 0x000fca0000011603 */
[----:B------:R-:W1:Y:S01]  /*85f0*/  LDC R21, c[0x0][0x648] ;  /* 0x00019200ff157b82 */ /* 0x000e620000000800 */
[-C--:B--2---:R-:W-:Y:S02]  /*8600*/  SHF.L.U32 R4, R5, R28.reuse, RZ ;  /* 0x0000001c05047219 */ /* 0x084fe400000006ff */
[-CC-:B------:R-:W-:Y:S02]  /*8610*/  SHF.R.U64 R14, R10, R28.reuse, R3.reuse ;  /* 0x0000001c0a0e7219 */ /* 0x180fe40000001203 */
[----:B------:R-:W-:Y:S02]  /*8620*/  SHF.R.U32.HI R5, RZ, R28, R3 ;  /* 0x0000001cff057219 */ /* 0x000fe40000011603 */
[----:B------:R-:W-:Y:S01]  /*8630*/  LOP3.LUT R153, RZ, R4, RZ, 0x33, !PT ;  /* 0x00000004ff997212 */ /* 0x000fe200078e33ff */
[----:B------:R-:W2:Y:S01]  /*8640*/  LDC R25, c[0x0][0x638] ;  /* 0x00018e00ff197b82 */ /* 0x000ea20000000800 */
[----:B------:R-:W-:Y:S01]  /*8650*/  SHF.L.U32 R28, R7, R28, RZ ;  /* 0x0000001c071c7219 */ /* 0x000fe200000006ff */
[----:B------:R-:W-:-:S06]  /*8660*/  IMAD.MOV.U32 R4, RZ, RZ, R14 ;  /* 0x000000ffff047224 */ /* 0x000fcc00078e000e */
[----:B------:R-:W0:Y:S01]  /*8670*/  LDC R27, c[0x0][0x610] ;  /* 0x00018400ff1b7b82 */ /* 0x000e220000000800 */
[----:B----4-:R-:W-:Y:S05]  /*8680*/  @!P0 BRA `(.L_x_296) ;  /* 0x0000000000288947 */ /* 0x010fea0003800000 */
        /* <DEDUP_REMOVED lines=10> */
.L_x_296:
[----:B------:R-:W-:Y:S01]  /*8730*/  ISETP.NE.AND P0, PT, R2, 0x1, PT ;  /* 0x000000010200780c */ /* 0x000fe20003f05270 */
[----:B------:R-:W-:Y:S01]  /*8740*/  IMAD.MOV R13, RZ, RZ, -R13 ;  /* 0x000000ffff0d7224 */ /* 0x000fe200078e0a0d */
[----:B-1-3--:R-:W-:Y:S01]  /*8750*/  SHF.R.U64 R0, R4, R21, R5 ;  /* 0x0000001504007219 */ /* 0x00afe20000001205 */
[----:B0-----:R-:W-:Y:S01]  /*8760*/  VIADD R5, R20, 0xffffffff ;  /* 0xffffffff14057836 */ /* 0x001fe20000000000 */
[----:B------:R-:W-:-:S03]  /*8770*/  LOP3.LUT R153, R10, R153, RZ, 0xc0, !PT ;  /* 0x000000990a997212 */ /* 0x000fc600078ec0ff */
[----:B------:R-:W-:Y:S01]  /*8780*/  IMAD.MOV R3, RZ, RZ, -R0 ;  /* 0x000000ffff037224 */ /* 0x000fe200078e0a00 */
[----:B------:R-:W-:Y:S01]  /*8790*/  LOP3.LUT R5, R12, R5, RZ, 0xc0, !PT ;  /* 0x000000050c057212 */ /* 0x000fe200078ec0ff */
[----:B------:R-:W-:Y:S02]  /*87a0*/  IMAD R153, R28, R0, R153 ;  /* 0x000000001c997224 */ /* 0x000fe400078e0299 */
[----:B--2---:R-:W-:Y:S02]  /*87b0*/  IMAD R0, R3, R25, R14 ;  /* 0x0000001903007224 */ /* 0x004fe400078e020e */
[----:B------:R-:W-:Y:S02]  /*87c0*/  @P0 IMAD R26, R15, R13, R24 ;  /* 0x0000000d0f1a0224 */ /* 0x000fe400078e0218 */
[----:B------:R-:W-:Y:S02]  /*87d0*/  IMAD R4, R0, R20, R5 ;  /* 0x0000001400047224 */ /* 0x000fe400078e0205 */
[----:B------:R-:W-:-:S02]  /*87e0*/  IMAD R153, R153, R27, R26 ;  /* 0x0000001b99997224 */ /* 0x000fc400078e021a */
[----:B------:R-:W-:-:S03]  /*87f0*/  IMAD.MOV.U32 R3, RZ, RZ, 0x1 ;  /* 0x00000001ff037424 */ /* 0x000fc600078e00ff */
[----:B------:R-:W-:Y:S02]  /*8800*/  SEL R152, R4, R153, !P0 ;  /* 0x0000009904987207 */ /* 0x000fe40004000000 */
[----:B------:R-:W-:Y:S02]  /*8810*/  PRMT R0, R3, 0x7610, R0 ;  /* 0x0000761003007816 */ /* 0x000fe40000000000 */
[----:B------:R-:W-:-:S07]  /*8820*/  SEL R153, R153, R4, !P0 ;  /* 0x0000000499997207 */ /* 0x000fce0004000000 */
.L_x_294:
[----:B------:R-:W-:-:S13]  /*8830*/  LOP3.LUT P0, RZ, R0, 0xff, RZ, 0xc0, !PT ;  /* 0x000000ff00ff7812 */ /* 0x000fda000780c0ff */
[----:B------:R-:W-:Y:S05]  /*8840*/  @P0 BRA `(.L_x_297) ;  /* 0xffffff8800c80947 */ /* 0x000fea000383ffff */
[----:B------:R-:W-:Y:S05]  /*8850*/  EXIT ;  /* 0x000000000000794d */ /* 0x000fea0003800000 */
.L_x_8:
[----:B0-----:R-:W-:Y:S01]  /*8860*/  ULDC.64 UR4, c[0x0][0x650] ;  /* 0x0001940000047ab9 */ /* 0x001fe20000000a00 */
        /* <DEDUP_REMOVED lines=25> */
.L_x_299:
[----:B------:R-:W0:Y:S01]  /*8a00*/  LDC.64 R26, c[0x0][0x640] ;  /* 0x00019000ff1a7b82 */ /* 0x000e220000000a00 */
[-CC-:B------:R-:W-:Y:S01]  /*8a10*/  SHF.R.U64 R21, R12, R8.reuse, R13.reuse ;  /* 0x000000080c157219 */ /* 0x180fe2000000120d */
[----:B------:R-:W-:Y:S01]  /*8a20*/  IMAD.MOV.U32 R30, RZ, RZ, 0x1 ;  /* 0x00000001ff1e7424 */ /* 0x000fe200078e00ff */
[----:B------:R-:W-:Y:S02]  /*8a30*/  SHF.R.U32.HI R6, RZ, R8, R13 ;  /* 0x00000008ff067219 */ /* 0x000fe4000001160d */
[----:B------:R-:W-:-:S03]  /*8a40*/  IADD3 R11, P0, RZ, -R21, RZ ;  /* 0x80000015ff0b7210 */ /* 0x000fc60007f1e0ff */
[----:B------:R-:W1:Y:S02]  /*8a50*/  LDC R10, c[0x0][0x618] ;  /* 0x00018600ff0a7b82 */ /* 0x000e640000000800 */
[----:B------:R-:W-:-:S04]  /*8a60*/  IMAD.X R7, RZ, RZ, ~R6, P0 ;  /* 0x000000ffff077224 */ /* 0x000fc800000e0e06 */
[-C--:B------:R-:W-:Y:S02]  /*8a70*/  IMAD R8, R7, R22.reuse, RZ ;  /* 0x0000001607087224 */ /* 0x080fe400078e02ff */
[----:B------:R-:W2:Y:S01]  /*8a80*/  LDC R12, c[0x0][0x608] ;  /* 0x00018200ff0c7b82 */ /* 0x000ea20000000800 */
[----:B------:R-:W-:-:S04]  /*8a90*/  IMAD.WIDE.U32 R6, R11, R22, R16 ;  /* 0x000000160b067225 */ /* 0x000fc800078e0010 */
[----:B------:R-:W-:-:S03]  /*8aa0*/  IMAD R11, R11, R23, R8 ;  /* 0x000000170b0b7224 */ /* 0x000fc600078e0208 */
[----:B------:R-:W3:Y:S01]  /*8ab0*/  LDC R25, c[0x0][0x658] ;  /* 0x00019600ff197b82 */ /* 0x000ee20000000800 */
[----:B------:R-:W-:Y:S01]  /*8ac0*/  IMAD.IADD R7, R7, 0x1, R11 ;  /* 0x0000000107077824 */ /* 0x000fe200078e020b */
[----:B0-----:R-:W-:-:S04]  /*8ad0*/  ISETP.NE.U32.AND P0, PT, R26, RZ, PT ;  /* 0x000000ff1a00720c */ /* 0x001fc80003f05070 */
[----:B------:R-:W-:Y:S02]  /*8ae0*/  ISETP.NE.AND.EX P0, PT, R27, RZ, PT, P0 ;  /* 0x000000ff1b00720c */ /* 0x000fe40003f05300 */
[----:B------:R-:W0:Y:S01]  /*8af0*/  LDC R22, c[0x0][0x600] ;  /* 0x00018000ff167b82 */ /* 0x000e220000000800 */
[-CC-:B-1----:R-:W-:Y:S02]  /*8b00*/  SHF.R.U64 R8, R6, R10.reuse, R7.reuse ;  /* 0x0000000a06087219 */ /* 0x182fe40000001207 */
[----:B------:R-:W-:Y:S01]  /*8b10*/  SHF.R.U32.HI R7, RZ, R10, R7 ;  /* 0x0000000aff077219 */ /* 0x000fe20000011607 */
[----:B------:R-:W-:-:S04]  /*8b20*/  IMAD.MOV.U32 R10, RZ, RZ, -0x1 ;  /* 0xffffffffff0a7424 */ /* 0x000fc800078e00ff */
        /* <DEDUP_REMOVED lines=21> */
.L_x_300:
[----:B------:R-:W-:Y:S01]  /*8c80*/  ISETP.NE.AND P0, PT, R2, 0x1, PT ;  /* 0x000000010200780c */ /* 0x000fe20003f05270 */
[----:B0-----:R-:W-:Y:S01]  /*8c90*/  VIADD R11, R22, 0xffffffff ;  /* 0xffffffff160b7836 */ /* 0x001fe20000000000 */
[----:B-1----:R-:W-:Y:S02]  /*8ca0*/  SHF.R.U64 R6, R6, R24, R7 ;  /* 0x0000001806067219 */ /* 0x002fe40000001207 */
[----:B------:R-:W-:Y:S02]  /*8cb0*/  SHF.L.U32 R30, R30, R25, RZ ;  /* 0x000000191e1e7219 */ /* 0x000fe400000006ff */
[----:B------:R-:W-:Y:S01]  /*8cc0*/  LOP3.LUT R5, R23, R32, RZ, 0xc0, !PT ;  /* 0x0000002017057212 */ /* 0x000fe200078ec0ff */
[----:B------:R-:W-:-:S04]  /*8cd0*/  IMAD.MOV R7, RZ, RZ, -R6 ;  /* 0x000000ffff077224 */ /* 0x000fc800078e0a06 */
[----:B------:R-:W-:Y:S01]  /*8ce0*/  IMAD R6, R30, R6, R5 ;  /* 0x000000061e067224 */ /* 0x000fe200078e0205 */
[----:B------:R-:W-:Y:S01]  /*8cf0*/  LOP3.LUT R5, R8, R11, RZ, 0xc0, !PT ;  /* 0x0000000b08057212 */ /* 0x000fe200078ec0ff */
[----:B------:R-:W-:Y:S02]  /*8d00*/  @P0 IMAD R3, R9, R14, R4 ;  /* 0x0000000e09030224 */ /* 0x000fe400078e0204 */
[----:B--2---:R-:W-:Y:S02]  /*8d10*/  IMAD R4, R7, R28, R20 ;  /* 0x0000001c07047224 */ /* 0x004fe400078e0214 */
[----:B---3--:R-:W-:Y:S02]  /*8d20*/  IMAD R3, R6, R29, R3 ;  /* 0x0000001d06037224 */ /* 0x008fe400078e0203 */
[----:B------:R-:W-:Y:S02]  /*8d30*/  IMAD R4, R4, R22, R5 ;  /* 0x0000001604047224 */ /* 0x000fe400078e0205 */
[----:B------:R-:W-:-:S02]  /*8d40*/  IMAD.MOV.U32 R8, RZ, RZ, 0x1 ;  /* 0x00000001ff087424 */ /* 0x000fc400078e00ff */
[----:B------:R-:W-:Y:S01]  /*8d50*/  IMAD.MOV.U32 R6, RZ, RZ, R21 ;  /* 0x000000ffff067224 */ /* 0x000fe200078e0015 */
[----:B------:R-:W-:Y:S02]  /*8d60*/  SEL R7, R4, R3, !P0 ;  /* 0x0000000304077207 */ /* 0x000fe40004000000 */
[----:B------:R-:W-:-:S07]  /*8d70*/  SEL R20, R3, R4, !P0 ;  /* 0x0000000403147207 */ /* 0x000fce0004000000 */
.L_x_298:
[----:B------:R-:W-:-:S08]  /*8d80*/  NOP ;  /* 0x0000000000007918 */ /* 0x000fd00000000000 */
[----:B------:R-:W0:-:S00]  /*8d90*/  USETMAXREG.DEALLOC.CTAPOOL 0x28 ;  /* 0x00000028000079c8 */ /* 0x000e0000080e0500 */
[----:B0-----:R-:W-:-:S13]  /*8da0*/  ISETP.NE.AND P0, PT, R0, RZ, PT ;  /* 0x000000ff0000720c */ /* 0x001fda0003f05270 */
[----:B------:R-:W-:Y:S05]  /*8db0*/  @P0 EXIT ;  /* 0x000000000000094d */ /* 0x000fea0003800000 */
[----:B------:R-:W-:Y:S01]  /*8dc0*/  LOP3.LUT P0, RZ, R8, 0xff, RZ, 0xc0, !PT ;  /* 0x000000ff08ff7812 */ /* 0x000fe2000780c0ff */
[----:B------:R-:W-:Y:S02]  /*8dd0*/  IMAD.MOV.U32 R0, RZ, RZ, 0x1 ;  /* 0x00000001ff007424 */ /* 0x000fe400078e00ff */
[----:B------:R-:W-:-:S10]  /*8de0*/  IMAD.MOV.U32 R3, RZ, RZ, RZ ;  /* 0x000000ffff037224 */ /* 0x000fd400078e00ff */
[----:B------:R-:W-:Y:S05]  /*8df0*/  @!P0 BRA `(.L_x_301) ;  /* 0x0000000c00448947 */ /* 0x000fea0003800000 */
[----:B------:R-:W0:Y:S01]  /*8e00*/  LDC R0, c[0x0][0x28c] ;  /* 0x0000a300ff007b82 */ /* 0x000e220000000800 */
[----:B------:R-:W-:Y:S01]  /*8e10*/  ULDC UR5, c[0x0][0x658] ;  /* 0x0001960000057ab9 */ /* 0x000fe20000000800 */
[----:B------:R-:W-:Y:S01]  /*8e20*/  UMOV UR7, 0xffffffff ;  /* 0xffffffff00077882 */ /* 0x000fe20000000000 */
[----:B------:R-:W-:Y:S01]  /*8e30*/  ULDC UR6, c[0x0][0xc] ;  /* 0x0000030000067ab9 */ /* 0x000fe20000000800 */
[----:B------:R-:W-:Y:S01]  /*8e40*/  USHF.L.U32 UR8, UR7, UR5, URZ ;  /* 0x0000000507087299 */ /* 0x000fe2000800063f */
[----:B------:R-:W-:Y:S01]  /*8e50*/  BSSY B0, `(.L_x_301) ;  /* 0x00000cb000007945 */ /* 0x000fe20003800000 */
[----:B------:R-:W-:Y:S01]  /*8e60*/  UMOV UR9, 0x1 ;  /* 0x0000000100097882 */ /* 0x000fe20000000000 */
[----:B------:R-:W-:Y:S01]  /*8e70*/  ULDC UR7, c[0x0][0x10] ;  /* 0x0000040000077ab9 */ /* 0x000fe20000000800 */
[----:B------:R-:W1:Y:S01]  /*8e80*/  S2UR UR10, SR_CgaCtaId ;  /* 0x00000000000a79c3 */ /* 0x000e620000008800 */
[----:B------:R-:W-:Y:S01]  /*8e90*/  UIMAD.WIDE.U32 UR6, UR6, UR7, URZ ;  /* 0x00000007060672a5 */ /* 0x000fe2000f8e003f */
[----:B------:R-:W-:Y:S01]  /*8ea0*/  IMAD.MOV.U32 R11, RZ, RZ, 0x1 ;  /* 0x00000001ff0b7424 */ /* 0x000fe200078e00ff */
[----:B------:R-:W-:Y:S01]  /*8eb0*/  USHF.L.U32 UR17, UR9, UR5, URZ ;  /* 0x0000000509117299 */ /* 0x000fe2000800063f */
[----:B------:R-:W-:Y:S01]  /*8ec0*/  LOP3.LUT R8, R19, 0x2, RZ, 0xfc, !PT ;  /* 0x0000000213087812 */ /* 0x000fe200078efcff */
[----:B------:R-:W-:Y:S01]  /*8ed0*/  ULDC UR4, c[0x0][0x600] ;  /* 0x0001800000047ab9 */ /* 0x000fe20000000800 */
[----:B------:R-:W-:Y:S01]  /*8ee0*/  ULDC UR5, c[0x0][0x14] ;  /* 0x0000050000057ab9 */ /* 0x000fe20000000800 */
[----:B------:R-:W-:-:S02]  /*8ef0*/  UIADD3 UR4, UR4, -0x1, URZ ;  /* 0xffffffff04047890 */ /* 0x000fc4000fffe03f */
[----:B------:R-:W-:Y:S02]  /*8f00*/  UIMAD.WIDE.U32 UR22, UR6, UR5, URZ ;  /* 0x00000005061672a5 */ /* 0x000fe4000f8e003f */
[----:B------:R-:W-:Y:S02]  /*8f10*/  UIMAD UR13, UR7, UR5, URZ ;  /* 0x00000005070d72a4 */ /* 0x000fe4000f8e023f */
[----:B------:R-:W-:Y:S02]  /*8f20*/  ULOP3.LUT UR16, URZ, UR8, URZ, 0x33, !UPT ;  /* 0x000000083f107292 */ /* 0x000fe4000f8e333f */
[----:B------:R-:W-:Y:S01]  /*8f30*/  UIADD3 UR13, UR23, UR13, URZ ;  /* 0x0000000d170d7290 */ /* 0x000fe2000fffe03f */
[----:B0-----:R-:W-:Y:S01]  /*8f40*/  VIADD R0, R0, 0x1f ;  /* 0x0000001f00007836 */ /* 0x001fe20000000000 */
[----:B------:R-:W-:-:S04]  /*8f50*/  ULDC.64 UR24, c[0x0][0x198] ;  /* 0x0000660000187ab9 */ /* 0x000fc80000000a00 */
[----:B------:R-:W-:Y:S01]  /*8f60*/  SHF.R.S32.HI R3, RZ, 0x1f, R0 ;  /* 0x0000001fff037819 */ /* 0x000fe20000011400 */
[----:B-1----:R-:W-:-:S03]  /*8f70*/  IMAD.U32 R9, RZ, RZ, UR10 ;  /* 0x0000000aff097e24 */ /* 0x002fc6000f8e00ff */
[----:B------:R-:W-:Y:S01]  /*8f80*/  LEA.HI R3, R3, R0, RZ, 0x5 ;  /* 0x0000000003037211 */ /* 0x000fe200078f28ff */
[----:B------:R-:W-:-:S03]  /*8f90*/  IMAD.MOV.U32 R0, RZ, RZ, 0x1 ;  /* 0x00000001ff007424 */ /* 0x000fc600078e00ff */
[----:B------:R-:W-:Y:S01]  /*8fa0*/  SHF.R.S32.HI R10, RZ, 0x5, R3 ;  /* 0x00000005ff0a7819 */ /* 0x000fe20000011403 */
[----:B------:R-:W-:Y:S01]  /*8fb0*/  IMAD.MOV.U32 R3, RZ, RZ, RZ ;  /* 0x000000ffff037224 */ /* 0x000fe200078e00ff */
[----:B------:R-:W-:-:S03]  /*8fc0*/  LEA R12, R9, 0x200, 0x9 ;  /* 0x00000200090c7811 */ /* 0x000fc600078e48ff */
[----:B------:R-:W-:-:S07]  /*8fd0*/  VIADD R13, R10, 0x1 ;  /* 0x000000010a0d7836 */ /* 0x000fce0000000000 */
.L_x_312:
[----:B------:R-:W-:-:S03]  /*8fe0*/  UMOV UR5, 0xffffffff ;  /* 0xffffffff00057882 */ /* 0x000fc60000000000 */
[----:B------:R-:W-:Y:S05]  /*8ff0*/  BRA.DIV UR5, `(.L_x_302) ;  /* 0x0000001605a47947 */ /* 0x000fea000b800000 */
[----:B------:R-:W-:-:S13]  /*9000*/  ELECT P6, URZ, PT ;  /* 0x00000000003f782f */ /* 0x000fda00038c0000 */
.L_x_337:
[----:B------:R-:W0:Y:S01]  /*9010*/  LDC R4, c[0x0][0x28c] ;  /* 0x0000a300ff047b82 */ /* 0x000e220000000800 */
[----:B------:R-:W-:Y:S01]  /*9020*/  BSSY B1, `(.L_x_303) ;  /* 0x000003a000017945 */ /* 0x000fe20003800000 */
[----:B0-----:R-:W-:-:S13]  /*9030*/  ISETP.LT.OR P6, PT, R4, 0x1, !P6 ;  /* 0x000000010400780c */ /* 0x001fda00077c1670 */
[----:B------:R-:W-:Y:S05]  /*9040*/  @P6 BRA `(.L_x_304) ;  /* 0x0000000000dc6947 */ /* 0x000fea0003800000 */
[----:B------:R-:W-:Y:S02]  /*9050*/  IMAD R20, R20, 0x8, R9 ;  /* 0x0000000814147824 */ /* 0x000fe400078e0209 */
[----:B------:R-:W-:Y:S02]  /*9060*/  IMAD.SHL.U32 R21, R7, 0x100, RZ ;  /* 0x0000010007157824 */ /* 0x000fe400078e00ff */
[----:B------:R-:W-:Y:S02]  /*9070*/  IMAD.MOV.U32 R24, RZ, RZ, RZ ;  /* 0x000000ffff187224 */ /* 0x000fe400078e00ff */
[----:B------:R-:W-:Y:S02]  /*9080*/  IMAD.MOV.U32 R4, RZ, RZ, R13 ;  /* 0x000000ffff047224 */ /* 0x000fe400078e000d */
[----:B------:R-:W-:Y:S02]  /*9090*/  IMAD.MOV.U32 R5, RZ, RZ, R0 ;  /* 0x000000ffff057224 */ /* 0x000fe400078e0000 */
[----:B------:R-:W-:-:S02]  /*90a0*/  IMAD.MOV.U32 R7, RZ, RZ, R3 ;  /* 0x000000ffff077224 */ /* 0x000fc400078e0003 */
[----:B------:R-:W-:-:S07]  /*90b0*/  IMAD.SHL.U32 R20, R20, 0x10, RZ ;  /* 0x0000001014147824 */ /* 0x000fce00078e00ff */
.L_x_307:
[----:B------:R-:W0:Y:S01]  /*90c0*/  S2UR UR5, SR_CgaCtaId ;  /* 0x00000000000579c3 */ /* 0x000e220000008800 */
[----:B------:R-:W-:Y:S02]  /*90d0*/  MOV R14, 0x400 ;  /* 0x00000400000e7802 */ /* 0x000fe40000000f00 */
[----:B------:R-:W-:-:S13]  /*90e0*/  LOP3.LUT P1, RZ, R18, 0x7f, RZ, 0xc0, !PT ;  /* 0x0000007f12ff7812 */ /* 0x000fda000782c0ff */
[----:B------:R-:W1:Y:S01]  /*90f0*/  @!P1 LDC R15, c[0x0][0x500] ;  /* 0x00014000ff0f9b82 */ /* 0x000e620000000800 */
[----:B0-----:R-:W-:-:S05]  /*9100*/  IMAD.U32 R9, RZ, RZ, UR5 ;  /* 0x00000005ff097e24 */ /* 0x001fca000f8e00ff */
[----:B------:R-:W-:Y:S02]  /*9110*/  LEA R22, R9, R14, 0x18 ;  /* 0x0000000e09167211 */ /* 0x000fe400078ec0ff */
[----:B------:R-:W-:-:S03]  /*9120*/  SHF.L.U32 R14, R5, 0x1f, RZ ;  /* 0x0000001f050e7819 */ /* 0x000fc600000006ff */
[----:B------:R-:W-:-:S04]  /*9130*/  IMAD R23, R7, 0x8, R22 ;  /* 0x0000000807177824 */ /* 0x000fc800078e0216 */
[----:B------:R-:W0:Y:S02]  /*9140*/  SYNCS.PHASECHK.TRANS64.TRYWAIT P0, [R23+URZ+0x90], R14 ;  /* 0x0000900e170075a7 */ /* 0x000e24000800017f */
[----:B01----:R-:W-:Y:S05]  /*9150*/  @!P0 BRA `(.L_x_305) ;  /* 0x00000014006c8947 */ /* 0x003fea0003800000 */
.L_x_338:
[----:B0-----:R-:W-:Y:S01]  /*9160*/  PRMT R14, R8, 0x9910, RZ ;  /* 0x00009910080e7816 */ /* 0x001fe200000000ff */
[----:B------:R0:W-:Y:S03]  /*9170*/  @!P1 SYNCS.ARRIVE.TRANS64 RZ, [R23+URZ], R15 ;  /* 0x0000000f17ff99a7 */ /* 0x0001e6000800003f */
[----:B------:R-:W-:-:S13]  /*9180*/  ISETP.NE.AND P0, PT, R14, 0x2, PT ;  /* 0x000000020e00780c */ /* 0x000fda0003f05270 */
[----:B0-----:R-:W-:Y:S05]  /*9190*/  @P0 BRA `(.L_x_306) ;  /* 0x0000000000040947 */ /* 0x001fea0003800000 */
[----:B------:R-:W-:Y:S01]  /*91a0*/  BPT.TRAP 0x1 ;  /* 0x000000040000795c */ /* 0x000fe20000300000 */
.L_x_306:
[C---:B------:R-:W-:Y:S01]  /*91b0*/  IMAD R14, R7.reuse, 0x1000, R12 ;  /* 0x00001000070e7824 */ /* 0x040fe200078e020c */
[----:B------:R-:W-:Y:S01]  /*91c0*/  R2UR UR8, R22 ;  /* 0x00000000160872ca */ /* 0x000fe200000e0000 */
[----:B------:R-:W-:Y:S01]  /*91d0*/  IMAD R22, R7, 0x2000, R22 ;  /* 0x0000200007167824 */ /* 0x000fe200078e0216 */
[----:B------:R-:W-:Y:S01]  /*91e0*/  R2UR UR18, R20 ;  /* 0x00000000141272ca */ /* 0x000fe200000e0000 */
[----:B------:R-:W-:Y:S01]  /*91f0*/  VIADD R4, R4, 0xffffffff ;  /* 0xffffffff04047836 */ /* 0x000fe20000000000 */
[----:B------:R-:W-:Y:S01]  /*9200*/  R2UR UR5, R14 ;  /* 0x000000000e0572ca */ /* 0x000fe200000e0000 */
[----:B------:R-:W-:Y:S01]  /*9210*/  UIADD3 UR6, UP0, UR24, 0xf0, URZ ;  /* 0x000000f018067890 */ /* 0x000fe2000ff1e03f */
[----:B------:R-:W-:Y:S01]  /*9220*/  R2UR UR11, R22 ;  /* 0x00000000160b72ca */ /* 0x000fe200000e0000 */
[----:B------:R-:W-:Y:S01]  /*9230*/  UIADD3 UR26, UP1, UR24, 0x1f0, URZ ;  /* 0x000001f0181a7890 */ /* 0x000fe2000ff3e03f */
[----:B------:R-:W-:Y:S01]  /*9240*/  R2UR UR9, R23 ;  /* 0x00000000170972ca */ /* 0x000fe200000e0000 */
[----:B------:R-:W-:Y:S01]  /*9250*/  UIADD3.X UR7, URZ, UR25, URZ, UP0, !UPT ;  /* 0x000000193f077290 */ /* 0x000fe200087fe43f */
[----:B------:R-:W-:Y:S01]  /*9260*/  R2UR UR10, R24 ;  /* 0x00000000180a72ca */ /* 0x000fe200000e0000 */
[----:B------:R-:W-:Y:S01]  /*9270*/  VIADD R7, R7, 0x1 ;  /* 0x0000000107077836 */ /* 0x000fe20000000000 */
[----:B------:R-:W-:Y:S01]  /*9280*/  R2UR UR12, R6 ;  /* 0x00000000060c72ca */ /* 0x000fe200000e0000 */
[----:B------:R-:W-:Y:S01]  /*9290*/  UIADD3.X UR27, URZ, UR25, URZ, UP1, !UPT ;  /* 0x000000193f1b7290 */ /* 0x000fe20008ffe43f */
[----:B------:R-:W-:Y:S01]  /*92a0*/  R2UR UR19, R21 ;  /* 0x00000000151372ca */ /* 0x000fe200000e0000 */
[----:B------:R-:W-:Y:S01]  /*92b0*/  UMOV UR20, 0xff0000 ;  /* 0x00ff000000147882 */ /* 0x000fe20000000000 */
[----:B------:R-:W-:Y:S01]  /*92c0*/  ISETP.GT.AND P1, PT, R4, 0x1, PT ;  /* 0x000000010400780c */ /* 0x000fe20003f24270 */
[----:B------:R-:W-:Y:S01]  /*92d0*/  UIADD3 UR8, UR8, UR5, URZ ;  /* 0x0000000508087290 */ /* 0x000fe2000fffe03f */
[----:B------:R-:W-:Y:S01]  /*92e0*/  ISETP.NE.AND P0, PT, R7, 0x12, PT ;  /* 0x000000120700780c */ /* 0x000fe20003f05270 */
[----:B------:R-:W-:Y:S01]  /*92f0*/  UIADD3 UR5, UR11, 0x12200, URZ ;  /* 0x000122000b057890 */ /* 0x000fe2000fffe03f */
[----:B------:R-:W-:Y:S01]  /*9300*/  VIADD R24, R24, 0x20 ;  /* 0x0000002018187836 */ /* 0x000fe20000000000 */
[----:B------:R-:W-:Y:S01]  /*9310*/  UMOV UR14, 0x0 ;  /* 0x00000000000e7882 */ /* 0x000fe20000000000 */
[----:B------:R-:W-:Y:S01]  /*9320*/  UMOV UR15, 0x10000000 ;  /* 0x10000000000f7882 */ /* 0x000fe20000000000 */
[----:B------:R-:W-:Y:S01]  /*9330*/  UMOV UR11, UR18 ;  /* 0x00000012000b7c82 */ /* 0x000fe20008000000 */
[----:B------:R-:W-:-:S02]  /*9340*/  SEL R14, RZ, 0x1, P0 ;  /* 0x00000001ff0e7807 */ /* 0x000fc40000000000 */
[----:B------:R0:W-:Y:S01]  /*9350*/  UTMALDG.3D.MULTICAST [UR8], [UR6], UR20, desc[UR14] ;  /* 0x00000e08060073b4 */ /* 0x0001e20008011814 */
[----:B------:R-:W-:Y:S02]  /*9360*/  SEL R7, R7, RZ, P0 ;  /* 0x000000ff07077207 */ /* 0x000fe40000000000 */
[----:B------:R-:W-:Y:S01]  /*9370*/  LOP3.LUT R5, R5, R14, RZ, 0x3c, !PT ;  /* 0x0000000e05057212 */ /* 0x000fe200078e3cff */
[----:B0-----:R-:W-:Y:S01]  /*9380*/  UMOV UR8, UR5 ;  /* 0x0000000500087c82 */ /* 0x001fe20008000000 */
[----:B------:R-:W-:Y:S02]  /*9390*/  UMOV UR11, UR19 ;  /* 0x00000013000b7c82 */ /* 0x000fe40008000000 */
[----:B------:R0:W-:Y:S02]  /*93a0*/  UTMALDG.3D [UR8], [UR26], desc[UR14] ;  /* 0x00000e081a0075b4 */ /* 0x0001e40008011000 */
[----:B0-----:R-:W-:Y:S05]  /*93b0*/  @P1 BRA `(.L_x_307) ;  /* 0xfffffffc00401947 */ /* 0x001fea000383ffff */
.L_x_304:
[----:B------:R-:W-:Y:S05]  /*93c0*/  BSYNC B1 ;  /* 0x0000000000017941 */ /* 0x000fea0003800000 */
.L_x_303:
[----:B------:R-:W-:Y:S01]  /*93d0*/  LOP3.LUT P1, RZ, R11, 0xff, RZ, 0xc0, !PT ;  /* 0x000000ff0bff7812 */ /* 0x000fe2000782c0ff */
[C---:B------:R-:W-:Y:S01]  /*93e0*/  IMAD.IADD R6, R10.reuse, 0x1, R3 ;  /* 0x000000010a067824 */ /* 0x040fe200078e0203 */
[----:B------:R-:W-:Y:S01]  /*93f0*/  ULDC.64 UR6, c[0x0][0x650] ;  /* 0x0001940000067ab9 */ /* 0x000fe20000000a00 */
[----:B------:R-:W-:Y:S01]  /*9400*/  ISETP.GE.U32.AND P2, PT, R10, 0x12, PT ;  /* 0x000000120a00780c */ /* 0x000fe20003f46070 */
[----:B------:R-:W-:Y:S01]  /*9410*/  BSSY B1, `(.L_x_308) ;  /* 0x000006c000017945 */ /* 0x000fe20003800000 */
[----:B------:R-:W-:Y:S01]  /*9420*/  IMAD.MOV.U32 R20, RZ, RZ, -0x1 ;  /* 0xffffffffff147424 */ /* 0x000fe200078e00ff */
[----:B------:R-:W-:Y:S01]  /*9430*/  ISETP.GT.U32.AND P0, PT, R6, 0x11, PT ;  /* 0x000000110600780c */ /* 0x000fe20003f04070 */
[----:B------:R-:W-:Y:S01]  /*9440*/  IMAD.MOV.U32 R7, RZ, RZ, -0x1 ;  /* 0xffffffffff077424 */ /* 0x000fe200078e00ff */
[----:B------:R-:W-:Y:S02]  /*9450*/  PRMT R11, RZ, 0x7610, R11 ;  /* 0x00007610ff0b7816 */ /* 0x000fe4000000000b */
[----:B------:R-:W-:-:S03]  /*9460*/  ISETP.LT.U32.AND P0, PT, R10, 0x12, P0 ;  /* 0x000000120a00780c */ /* 0x000fc60000701070 */
[----:B------:R-:W0:Y:S01]  /*9470*/  @P1 S2R R9, SR_CgaCtaId ;  /* 0x0000000000091919 */ /* 0x000e220000008800 */
[----:B------:R-:W-:-:S04]  /*9480*/  @P1 MOV R4, 0x400 ;  /* 0x0000040000041802 */ /* 0x000fc80000000f00 */
[----:B0-----:R-:W-:Y:S01]  /*9490*/  @P1 LEA R3, R9, R4, 0x18 ;  /* 0x0000000409031211 */ /* 0x001fe200078ec0ff */
[----:B------:R-:W-:-:S03]  /*94a0*/  IMAD.WIDE.U32 R4, R6, 0x38e38e39, RZ ;  /* 0x38e38e3906047825 */ /* 0x000fc600078e00ff */
[----:B------:R0:W-:Y:S01]  /*94b0*/  @P1 SYNCS.ARRIVE.TRANS64.A1T0 RZ, [R3+URZ+0x138], RZ ;  /* 0x000138ff03ff19a7 */ /* 0x0001e2000810003f */
[----:B------:R-:W-:Y:S02]  /*94c0*/  IADD3 R16, P1, R16, UR22, RZ ;  /* 0x0000001610107c10 */ /* 0x000fe4000ff3e0ff */
[----:B------:R-:W-:Y:S02]  /*94d0*/  SHF.R.U32.HI R5, RZ, 0x2, R5 ;  /* 0x00000002ff057819 */ /* 0x000fe40000011605 */
[----:B------:R-:W-:Y:S02]  /*94e0*/  IADD3.X R17, R17, UR13, RZ, P1, !PT ;  /* 0x0000000d11117c10 */ /* 0x000fe40008ffe4ff */
[----:B------:R-:W-:Y:S02]  /*94f0*/  PRMT R4, RZ, 0x7610, R4 ;  /* 0x00007610ff047816 */ /* 0x000fe40000000004 */
[----:B0-----:R-:W-:Y:S02]  /*9500*/  SEL R3, RZ, 0x1, !P0 ;  /* 0x00000001ff037807 */ /* 0x001fe40004000000 */
[----:B------:R-:W-:-:S02]  /*9510*/  ISETP.GE.U32.AND P0, PT, R16, UR6, PT ;  /* 0x0000000610007c0c */ /* 0x000fc4000bf06070 */
[----:B------:R-:W-:Y:S01]  /*9520*/  LOP3.LUT R0, R0, R3, RZ, 0x3c, !PT ;  /* 0x0000000300007212 */ /* 0x000fe200078e3cff */
[----:B------:R-:W-:Y:S01]  /*9530*/  IMAD R3, R5, -0x12, R6 ;  /* 0xffffffee05037824 */ /* 0x000fe200078e0206 */
[----:B------:R-:W-:Y:S01]  /*9540*/  ISETP.GE.U32.AND.EX P0, PT, R17, UR7, PT, P0 ;  /* 0x0000000711007c0c */ /* 0x000fe2000bf06100 */
[----:B------:R-:W-:Y:S01]  /*9550*/  IMAD.MOV.U32 R6, RZ, RZ, -0x1 ;  /* 0xffffffffff067424 */ /* 0x000fe200078e00ff */
[----:B------:R-:W-:-:S11]  /*9560*/  @P2 LOP3.LUT R0, R0, 0x1, R5, 0x78, !PT ;  /* 0x0000000100002812 */ /* 0x000fd600078e7805 */
[----:B------:R-:W-:Y:S05]  /*9570*/  @P0 BRA `(.L_x_309) ;  /* 0x0000000400540947 */ /* 0x000fea0003800000 */
[----:B------:R-:W0:Y:S01]  /*9580*/  S2R R15, SR_CTAID.X ;  /* 0x00000000000f7919 */ /* 0x000e220000002500 */
[----:B------:R-:W-:Y:S01]  /*9590*/  ULDC.64 UR6, c[0x0][0x628] ;  /* 0x00018a0000067ab9 */ /* 0x000fe20000000a00 */
[----:B------:R-:W-:Y:S01]  /*95a0*/  ULDC UR8, c[0x0][0x630] ;  /* 0x00018c0000087ab9 */ /* 0x000fe20000000800 */
[----:B------:R-:W-:Y:S01]  /*95b0*/  ISETP.NE.U32.AND P0, PT, RZ, UR6, PT ;  /* 0x00000006ff007c0c */ /* 0x000fe2000bf05070 */
[----:B------:R-:W1:Y:S01]  /*95c0*/  S2R R20, SR_CTAID.Y ;  /* 0x0000000000147919 */ /* 0x000e620000002600 */
[----:B------:R-:W-:Y:S01]  /*95d0*/  ULDC UR9, c[0x0][0x150] ;  /* 0x0000540000097ab9 */ /* 0x000fe20000000800 */
[----:B------:R-:W-:Y:S01]  /*95e0*/  IMAD.MOV.U32 R4, RZ, RZ, R16 ;  /* 0x000000ffff047224 */ /* 0x000fe200078e0010 */
[----:B------:R-:W-:Y:S01]  /*95f0*/  ISETP.NE.AND.EX P0, PT, RZ, UR7, PT, P0 ;  /* 0x00000007ff007c0c */ /* 0x000fe2000bf05300 */
[----:B------:R-:W-:Y:S01]  /*9600*/  IMAD.MOV.U32 R5, RZ, RZ, R17 ;  /* 0x000000ffff057224 */ /* 0x000fe200078e0011 */
[----:B0-----:R-:W-:-:S11]  /*9610*/  I2FP.F32.U32 R22, R15 ;  /* 0x0000000f00167245 */ /* 0x001fd60000201000 */
[----:B------:R-:W-:Y:S05]  /*9620*/  @!P0 BRA `(.L_x_310) ;  /* 0x0000000000288947 */ /* 0x000fea0003800000 */
[----:B------:R-:W-:Y:S02]  /*9630*/  ULDC UR5, c[0x0][0x634] ;  /* 0x00018d0000057ab9 */ /* 0x000fe40000000800 */
[----:B------:R-:W-:-:S05]  /*9640*/  IADD3 R5, P0, R16, UR5, RZ ;  /* 0x0000000510057c10 */ /* 0x000fca000ff1e0ff */
[----:B------:R-:W-:-:S04]  /*9650*/  IMAD.X R21, RZ, RZ, R17, P0 ;  /* 0x000000ffff157224 */ /* 0x000fc800000e0611 */
[----:B------:R-:W-:-:S04]  /*9660*/  IMAD.WIDE.U32 R6, R21, UR6, RZ ;  /* 0x0000000615067c25 */ /* 0x000fc8000f8e00ff */
[----:B------:R-:W-:-:S04]  /*9670*/  IMAD.WIDE.U32 R6, P0, R5, UR7, R6 ;  /* 0x0000000705067c25 */ /* 0x000fc8000f800006 */
[----:B------:R-:W-:-:S04]  /*9680*/  IMAD.WIDE.U32 R4, R5, UR6, RZ ;  /* 0x0000000605047c25 */ /* 0x000fc8000f8e00ff */
[----:B------:R-:W-:Y:S01]  /*9690*/  IMAD.MOV.U32 R4, RZ, RZ, R7 ;  /* 0x000000ffff047224 */ /* 0x000fe200078e0007 */
[----:B------:R-:W-:Y:S01]  /*96a0*/  IADD3 RZ, P1, R5, R6, RZ ;  /* 0x0000000605ff7210 */ /* 0x000fe20007f3e0ff */
[----:B------:R-:W-:-:S04]  /*96b0*/  IMAD.X R5, RZ, RZ, RZ, P0 ;  /* 0x000000ffff057224 */ /* 0x000fc800000e06ff */
[----:B------:R-:W-:-:S08]  /*96c0*/  IMAD.WIDE.U32.X R4, R21, UR7, R4, P1 ;  /* 0x0000000715047c25 */ /* 0x000fd000088e0404 */
.L_x_310:
[--C-:B------:R-:W-:Y:S01]  /*96d0*/  SHF.R.U64 R14, R4, UR8, R5.reuse ;  /* 0x00000008040e7c19 */ /* 0x100fe20008001205 */
[----:B------:R-:W-:Y:S01]  /*96e0*/  FMUL R22, R22, UR9 ;  /* 0x0000000916167c20 */ /* 0x000fe20008400000 */
[----:B------:R-:W-:Y:S01]  /*96f0*/  SHF.R.U32.HI R4, RZ, UR8, R5 ;  /* 0x00000008ff047c19 */ /* 0x000fe20008011605 */
[----:B------:R-:W0:Y:S01]  /*9700*/  LDC R6, c[0x0][0x144] ;  /* 0x00005100ff067b82 */ /* 0x000e220000000800 */
[----:B------:R-:W-:Y:S01]  /*9710*/  IADD3 R5, P0, RZ, -R14, RZ ;  /* 0x8000000eff057210 */ /* 0x000fe20007f1e0ff */
[----:B------:R-:W-:Y:S01]  /*9720*/  ULDC UR5, c[0x0][0x154] ;  /* 0x0000550000057ab9 */ /* 0x000fe20000000800 */
[----:B-1----:R-:W-:Y:S01]  /*9730*/  I2FP.F32.U32 R7, R20 ;  /* 0x0000001400077245 */ /* 0x002fe20000201000 */
[----:B------:R-:W1:Y:S01]  /*9740*/  F2I.U32.TRUNC.NTZ R22, R22 ;  /* 0x0000001600167305 */ /* 0x000e62000020f000 */
[----:B------:R-:W-:Y:S01]  /*9750*/  ULDC.64 UR6, c[0x0][0x620] ;  /* 0x0001880000067ab9 */ /* 0x000fe20000000a00 */
[----:B------:R-:W-:Y:S01]  /*9760*/  IMAD.X R4, RZ, RZ, ~R4, P0 ;  /* 0x000000ffff047224 */ /* 0x000fe200000e0e04 */
[----:B------:R-:W-:Y:S01]  /*9770*/  ISETP.NE.AND P2, PT, R2, 0x1, PT ;  /* 0x000000010200780c */ /* 0x000fe20003f45270 */
[----:B------:R-:W-:Y:S01]  /*9780*/  FMUL R23, R7, UR5 ;  /* 0x0000000507177c20 */ /* 0x000fe20008400000 */
[----:B------:R-:W2:Y:S01]  /*9790*/  LDC R25, c[0x0][0x148] ;  /* 0x00005200ff197b82 */ /* 0x000ea20000000800 */
[----:B------:R-:W-:Y:S01]  /*97a0*/  IMAD R4, R4, UR6, RZ ;  /* 0x0000000604047c24 */ /* 0x000fe2000f8e02ff */
[----:B------:R-:W-:-:S03]  /*97b0*/  ULDC UR5, c[0x0][0x618] ;  /* 0x0001860000057ab9 */ /* 0x000fc60000000800 */
[----:B------:R-:W3:Y:S01]  /*97c0*/  F2I.U32.TRUNC.NTZ R23, R23 ;  /* 0x0000001700177305 */ /* 0x000ee2000020f000 */
[C---:B------:R-:W-:Y:S02]  /*97d0*/  IMAD R7, R5.reuse, UR7, R4 ;  /* 0x0000000705077c24 */ /* 0x040fe4000f8e0204 */
[----:B------:R-:W-:Y:S01]  /*97e0*/  IMAD.WIDE.U32 R4, R5, UR6, R16 ;  /* 0x0000000605047c25 */ /* 0x000fe2000f8e0010 */
[----:B------:R-:W-:Y:S02]  /*97f0*/  ULDC.64 UR6, c[0x0][0x640] ;  /* 0x0001900000067ab9 */ /* 0x000fe40000000a00 */
[----:B------:R-:W-:Y:S01]  /*9800*/  ISETP.NE.U32.AND P0, PT, RZ, UR6, PT ;  /* 0x00000006ff007c0c */ /* 0x000fe2000bf05070 */
[----:B------:R-:W-:Y:S02]  /*9810*/  IMAD.IADD R5, R5, 0x1, R7 ;  /* 0x0000000105057824 */ /* 0x000fe400078e0207 */
[----:B-1----:R-:W-:Y:S01]  /*9820*/  IMAD.MOV R22, RZ, RZ, -R22 ;  /* 0x000000ffff167224 */ /* 0x002fe200078e0a16 */
[----:B------:R-:W-:-:S02]  /*9830*/  ISETP.NE.AND.EX P0, PT, RZ, UR7, PT, P0 ;  /* 0x00000007ff007c0c */ /* 0x000fc4000bf05300 */
[----:B------:R-:W-:Y:S01]  /*9840*/  SHF.R.U64 R21, R4, UR5, R5 ;  /* 0x0000000504157c19 */ /* 0x000fe20008001205 */
[----:B0-----:R-:W-:Y:S01]  /*9850*/  IMAD R15, R6, R22, R15 ;  /* 0x00000016060f7224 */ /* 0x001fe200078e020f */
[----:B------:R-:W-:Y:S01]  /*9860*/  SHF.R.U32.HI R4, RZ, UR5, R5 ;  /* 0x00000005ff047c19 */ /* 0x000fe20008011605 */
[----:B------:R-:W-:Y:S01]  /*9870*/  ULDC UR5, c[0x0][0x608] ;  /* 0x0001820000057ab9 */ /* 0x000fe20000000800 */
[----:B---3--:R-:W-:Y:S02]  /*9880*/  IMAD.MOV R6, RZ, RZ, -R23 ;  /* 0x000000ffff067224 */ /* 0x008fe400078e0a17 */
[--C-:B------:R-:W-:Y:S02]  /*9890*/  SHF.R.U64 R22, R21, UR5, R4.reuse ;  /* 0x0000000515167c19 */ /* 0x100fe40008001204 */
[----:B------:R-:W-:Y:S01]  /*98a0*/  SHF.R.U32.HI R5, RZ, UR5, R4 ;  /* 0x00000005ff057c19 */ /* 0x000fe20008011604 */
[----:B------:R-:W-:Y:S01]  /*98b0*/  ULDC UR5, c[0x0][0x658] ;  /* 0x0001960000057ab9 */ /* 0x000fe20000000800 */
[----:B--2---:R-:W-:-:S02]  /*98c0*/  @P2 IMAD R15, R25, R6, R20 ;  /* 0x00000006190f2224 */ /* 0x004fc400078e0214 */
[--C-:B------:R-:W-:Y:S02]  /*98d0*/  SHF.R.U64 R20, R22, UR5, R5.reuse ;  /* 0x0000000516147c19 */ /* 0x100fe40008001205 */
[----:B------:R-:W-:-:S03]  /*98e0*/  SHF.R.U32.HI R23, RZ, UR5, R5 ;  /* 0x00000005ff177c19 */ /* 0x000fc60008011605 */
[----:B------:R-:W-:Y:S02]  /*98f0*/  IMAD.MOV.U32 R6, RZ, RZ, R20 ;  /* 0x000000ffff067224 */ /* 0x000fe400078e0014 */
[----:B------:R-:W-:Y:S01]  /*9900*/  IMAD.MOV.U32 R5, RZ, RZ, R23 ;  /* 0x000000ffff057224 */ /* 0x000fe200078e0017 */
[----:B------:R-:W-:Y:S06]  /*9910*/  @!P0 BRA `(.L_x_311) ;  /* 0x00000000002c8947 */ /* 0x000fec0003800000 */
        /* <DEDUP_REMOVED lines=9> */
[----:B------:R-:W-:-:S04]  /*99b0*/  IMAD.WIDE.U32.X R4, R23, UR7, R4, P1 ;  /* 0x0000000717047c25 */ /* 0x000fc800088e0404 */
[----:B------:R-:W-:-:S07]  /*99c0*/  IMAD.MOV.U32 R6, RZ, RZ, R4 ;  /* 0x000000ffff067224 */ /* 0x000fce00078e0004 */
.L_x_311:
[----:B------:R-:W-:Y:S01]  /*99d0*/  ULDC UR5, c[0x0][0x648] ;  /* 0x0001920000057ab9 */ /* 0x000fe20000000800 */
[----:B------:R-:W-:Y:S01]  /*99e0*/  LOP3.LUT R4, R22, UR16, RZ, 0xc0, !PT ;  /* 0x0000001016047c12 */ /* 0x000fe2000f8ec0ff */
[----:B------:R-:W-:Y:S01]  /*99f0*/  ULDC UR6, c[0x0][0x610] ;  /* 0x0001840000067ab9 */ /* 0x000fe20000000800 */
[----:B------:R-:W-:Y:S01]  /*9a00*/  SHF.R.U64 R5, R6, UR5, R5 ;  /* 0x0000000506057c19 */ /* 0x000fe20008001205 */
[----:B------:R-:W-:Y:S01]  /*9a10*/  ULDC UR5, c[0x0][0x638] ;  /* 0x00018e0000057ab9 */ /* 0x000fe20000000800 */
[----:B------:R-:W-:Y:S01]  /*9a20*/  LOP3.LUT R21, R21, UR4, RZ, 0xc0, !PT ;  /* 0x0000000415157c12 */ /* 0x000fe2000f8ec0ff */
[----:B------:R-:W-:Y:S02]  /*9a30*/  IMAD.MOV.U32 R6, RZ, RZ, R14 ;  /* 0x000000ffff067224 */ /* 0x000fe400078e000e */
[----:B------:R-:W-:Y:S02]  /*9a40*/  IMAD.MOV R7, RZ, RZ, -R5 ;  /* 0x000000ffff077224 */ /* 0x000fe400078e0a05 */
[----:B------:R-:W-:-:S02]  /*9a50*/  IMAD R4, R5, UR17, R4 ;  /* 0x0000001105047c24 */ /* 0x000fc4000f8e0204 */
[----:B------:R-:W-:Y:S01]  /*9a60*/  IMAD R20, R7, UR5, R20 ;  /* 0x0000000507147c24 */ /* 0x000fe2000f8e0214 */
[----:B------:R-:W-:Y:S01]  /*9a70*/  ULDC UR5, c[0x0][0x600] ;  /* 0x0001800000057ab9 */ /* 0x000fe20000000800 */
[----:B------:R-:W-:Y:S02]  /*9a80*/  IMAD R15, R4, UR6, R15 ;  /* 0x00000006040f7c24 */ /* 0x000fe4000f8e020f */
[----:B------:R-:W-:Y:S02]  /*9a90*/  IMAD R20, R20, UR5, R21 ;  /* 0x0000000514147c24 */ /* 0x000fe4000f8e0215 */
[----:B------:R-:W-:-:S03]  /*9aa0*/  IMAD.MOV.U32 R4, RZ, RZ, 0x1 ;  /* 0x00000001ff047424 */ /* 0x000fc600078e00ff */
[----:B------:R-:W-:Y:S02]  /*9ab0*/  SEL R7, R20, R15, !P2 ;  /* 0x0000000f14077207 */ /* 0x000fe40005000000 */
[----:B------:R-:W-:-:S07]  /*9ac0*/  SEL R20, R15, R20, !P2 ;  /* 0x000000140f147207 */ /* 0x000fce0005000000 */
.L_x_309:
[----:B------:R-:W-:Y:S05]  /*9ad0*/  BSYNC B1 ;  /* 0x0000000000017941 */ /* 0x000fea0003800000 */
.L_x_308:
[----:B------:R-:W-:-:S13]  /*9ae0*/  LOP3.LUT P0, RZ, R4, 0xff, RZ, 0xc0, !PT ;  /* 0x000000ff04ff7812 */ /* 0x000fda000780c0ff */
[----:B------:R-:W-:Y:S05]  /*9af0*/  @P0 BRA `(.L_x_312) ;  /* 0xfffffff400380947 */ /* 0x000fea000383ffff */
[----:B------:R-:W-:Y:S05]  /*9b00*/  BSYNC B0 ;  /* 0x0000000000007941 */ /* 0x000fea0003800000 */
.L_x_301:
[----:B------:R-:W-:-:S03]  /*9b10*/  UMOV UR5, 0xffffffff ;  /* 0xffffffff00057882 */ /* 0x000fc60000000000 */
[----:B------:R-:W-:Y:S05]  /*9b20*/  BRA.DIV UR5, `(.L_x_313) ;  /* 0x0000000e050c7947 */ /* 0x000fea000b800000 */
[----:B------:R-:W-:-:S13]  /*9b30*/  ELECT P6, URZ, PT ;  /* 0x00000000003f782f */ /* 0x000fda00038c0000 */
.L_x_341:
[----:B------:R-:W-:Y:S04]  /*9b40*/  BSSY B0, `(.L_x_314) ;  /* 0x00000a9000007945 */ /* 0x000fe80003800000 */
[----:B------:R-:W-:Y:S05]  /*9b50*/  @!P6 BRA `(.L_x_315) ;  /* 0x00000008009ce947 */ /* 0x000fea0003800000 */
[----:B------:R-:W-:-:S04]  /*9b60*/  LOP3.LUT R19, R19, 0x2, RZ, 0xfc, !PT ;  /* 0x0000000213137812 */ /* 0x000fc800078efcff */
[----:B------:R-:W-:-:S13]  /*9b70*/  ISETP.NE.AND P0, PT, R19, 0x3, PT ;  /* 0x000000031300780c */ /* 0x000fda0003f05270 */
[----:B------:R-:W-:Y:S05]  /*9b80*/  @!P0 BRA `(.L_x_316) ;  /* 0x0000000000048947 */ /* 0x000fea0003800000 */
[----:B------:R-:W-:Y:S01]  /*9b90*/  BPT.TRAP 0x1 ;  /* 0x000000040000795c */ /* 0x000fe20000300000 */
.L_x_316:
[----:B------:R-:W0:Y:S01]  /*9ba0*/  S2R R5, SR_CgaCtaId ;  /* 0x0000000000057919 */ /* 0x000e220000008800 */
[----:B------:R-:W-:Y:S02]  /*9bb0*/  MOV R2, 0x400 ;  /* 0x0000040000027802 */ /* 0x000fe40000000f00 */
[----:B------:R-:W-:Y:S02]  /*9bc0*/  SHF.L.U32 R4, R0, 0x1f, RZ ;  /* 0x0000001f00047819 */ /* 0x000fe400000006ff */
[----:B0-----:R-:W-:-:S05]  /*9bd0*/  LEA R2, R5, R2, 0x18 ;  /* 0x0000000205027211 */ /* 0x001fca00078ec0ff */
[----:B------:R-:W-:-:S04]  /*9be0*/  VIADD R2, R2, 0x90 ;  /* 0x0000009002027836 */ /* 0x000fc80000000000 */
[C---:B------:R-:W-:Y:S02]  /*9bf0*/  IMAD R7, R3.reuse, 0x8, R2 ;  /* 0x0000000803077824 */ /* 0x040fe400078e0202 */
[----:B------:R-:W-:Y:S02]  /*9c00*/  VIADD R3, R3, 0x1 ;  /* 0x0000000103037836 */ /* 0x000fe40000000000 */
[----:B------:R-:W0:Y:S03]  /*9c10*/  SYNCS.PHASECHK.TRANS64.TRYWAIT P0, [R7+URZ], R4 ;  /* 0x00000004070075a7 */ /* 0x000e26000800017f */
[----:B------:R-:W-:-:S04]  /*9c20*/  ISETP.NE.AND P1, PT, R3, 0x12, PT ;  /* 0x000000120300780c */ /* 0x000fc80003f25270 */
[----:B------:R-:W-:Y:S02]  /*9c30*/  SEL R5, RZ, 0x1, P1 ;  /* 0x00000001ff057807 */ /* 0x000fe40000800000 */
[----:B------:R-:W-:Y:S02]  /*9c40*/  SEL R3, R3, RZ, P1 ;  /* 0x000000ff03037207 */ /* 0x000fe40000800000 */
[----:B------:R-:W-:-:S03]  /*9c50*/  LOP3.LUT R6, R0, R5, RZ, 0x3c, !PT ;  /* 0x0000000500067212 */ /* 0x000fc600078e3cff */
[----:B------:R-:W-:Y:S01]  /*9c60*/  IMAD R8, R3, 0x8, R2 ;  /* 0x0000000803087824 */ /* 0x000fe200078e0202 */
[----:B------:R-:W-:Y:S01]  /*9c70*/  SHF.L.U32 R5, R6, 0x1f, RZ ;  /* 0x0000001f06057819 */ /* 0x000fe200000006ff */
[----:B0-----:R-:W-:Y:S06]  /*9c80*/  @!P0 BRA `(.L_x_317) ;  /* 0x0000000800d48947 */ /* 0x001fec0003800000 */
.L_x_342:
[----:B------:R-:W1:Y:S01]  /*9c90*/  SYNCS.PHASECHK.TRANS64.TRYWAIT P0, [R8+URZ], R5 ;  /* 0x00000005080075a7 */ /* 0x000e62000800017f */
[----:B------:R-:W-:-:S05]  /*9ca0*/  VIADD R0, R3, 0x1 ;  /* 0x0000000103007836 */ /* 0x000fca0000000000 */
[----:B------:R-:W-:-:S04]  /*9cb0*/  ISETP.NE.AND P1, PT, R0, 0x12, PT ;  /* 0x000000120000780c */ /* 0x000fc80003f25270 */
[----:B------:R-:W-:Y:S02]  /*9cc0*/  SEL R3, RZ, 0x1, P1 ;  /* 0x00000001ff037807 */ /* 0x000fe40000800000 */
[----:B0-----:R-:W-:Y:S02]  /*9cd0*/  SEL R7, R0, RZ, P1 ;  /* 0x000000ff00077207 */ /* 0x001fe40000800000 */
[----:B------:R-:W-:-:S03]  /*9ce0*/  LOP3.LUT R6, R6, R3, RZ, 0x3c, !PT ;  /* 0x0000000306067212 */ /* 0x000fc600078e3cff */
[----:B------:R-:W-:Y:S01]  /*9cf0*/  IMAD R9, R7, 0x8, R2 ;  /* 0x0000000807097824 */ /* 0x000fe200078e0202 */
[----:B------:R-:W-:Y:S01]  /*9d00*/  SHF.L.U32 R4, R6, 0x1f, RZ ;  /* 0x0000001f06047819 */ /* 0x000fe200000006ff */
[----:B-1----:R-:W-:Y:S06]  /*9d10*/  @!P0 BRA `(.L_x_318) ;  /* 0x0000000800c48947 */ /* 0x002fec0003800000 */
.L_x_343:
[----:B------:R-:W1:Y:S01]  /*9d20*/  SYNCS.PHASECHK.TRANS64.TRYWAIT P0, [R9+URZ], R4 ;  /* 0x00000004090075a7 */ /* 0x000e62000800017f */
[----:B------:R-:W-:-:S05]  /*9d30*/  VIADD R0, R7, 0x1 ;  /* 0x0000000107007836 */ /* 0x000fca0000000000 */
[----:B------:R-:W-:-:S04]  /*9d40*/  ISETP.NE.AND P1, PT, R0, 0x12, PT ;  /* 0x000000120000780c */ /* 0x000fc80003f25270 */
[----:B------:R-:W-:Y:S02]  /*9d50*/  SEL R3, RZ, 0x1, P1 ;  /* 0x00000001ff037807 */ /* 0x000fe40000800000 */
[----:B------:R-:W-:Y:S02]  /*9d60*/  SEL R7, R0, RZ, P1 ;  /* 0x000000ff00077207 */ /* 0x000fe40000800000 */
[----:B------:R-:W-:-:S03]  /*9d70*/  LOP3.LUT R6, R6, R3, RZ, 0x3c, !PT ;  /* 0x0000000306067212 */ /* 0x000fc600078e3cff */
[----:B0-----:R-:W-:Y:S01]  /*9d80*/  IMAD R8, R7, 0x8, R2 ;  /* 0x0000000807087824 */ /* 0x001fe200078e0202 */
[----:B------:R-:W-:Y:S01]  /*9d90*/  SHF.L.U32 R5, R6, 0x1f, RZ ;  /* 0x0000001f06057819 */ /* 0x000fe200000006ff */
[----:B-1----:R-:W-:Y:S06]  /*9da0*/  @!P0 BRA `(.L_x_319) ;  /* 0x0000000800b48947 */ /* 0x002fec0003800000 */
.L_x_344:
        /* <DEDUP_REMOVED lines=9> */
.L_x_345:
        /* <DEDUP_REMOVED lines=9> */
.L_x_346:
        /* <DEDUP_REMOVED lines=9> */
.L_x_347:
        /* <DEDUP_REMOVED lines=9> */
.L_x_348:
        /* <DEDUP_REMOVED lines=9> */
.L_x_349:
        /* <DEDUP_REMOVED lines=9> */
.L_x_350:
        /* <DEDUP_REMOVED lines=9> */
.L_x_351:
        /* <DEDUP_REMOVED lines=9> */
.L_x_352:
        /* <DEDUP_REMOVED lines=9> */
.L_x_353:
        /* <DEDUP_REMOVED lines=9> */
.L_x_354:
        /* <DEDUP_REMOVED lines=9> */
.L_x_355:
        /* <DEDUP_REMOVED lines=9> */
.L_x_356:
[----:B------:R-:W1:Y:S01]  /*a470*/  SYNCS.PHASECHK.TRANS64.TRYWAIT P0, [R8+URZ], R5 ;  /* 0x00000005080075a7 */ /* 0x000e62000800017f */
[----:B------:R-:W-:-:S05]  /*a480*/  VIADD R0, R7, 0x1 ;  /* 0x0000000107007836 */ /* 0x000fca0000000000 */
[----:B------:R-:W-:-:S04]  /*a490*/  ISETP.NE.AND P1, PT, R0, 0x12, PT ;  /* 0x000000120000780c */ /* 0x000fc80003f25270 */
[----:B------:R-:W-:Y:S02]  /*a4a0*/  SEL R3, RZ, 0x1, P1 ;  /* 0x00000001ff037807 */ /* 0x000fe40000800000 */
[----:B------:R-:W-:Y:S02]  /*a4b0*/  SEL R7, R0, RZ, P1 ;  /* 0x000000ff00077207 */ /* 0x000fe40000800000 */
[----:B0-----:R-:W-:-:S03]  /*a4c0*/  LOP3.LUT R9, R6, R3, RZ, 0x3c, !PT ;  /* 0x0000000306097212 */ /* 0x001fc600078e3cff */
[----:B------:R-:W-:Y:S01]  /*a4d0*/  IMAD R11, R7, 0x8, R2 ;  /* 0x00000008070b7824 */ /* 0x000fe200078e0202 */
[----:B------:R-:W-:Y:S01]  /*a4e0*/  SHF.L.U32 R6, R9, 0x1f, RZ ;  /* 0x0000001f09067819 */ /* 0x000fe200000006ff */
[----:B-1----:R-:W-:Y:S06]  /*a4f0*/  @!P0 BRA `(.L_x_332) ;  /* 0x0000000400e48947 */ /* 0x002fec0003800000 */
.L_x_357:
[----:B------:R-:W1:Y:S01]  /*a500*/  SYNCS.PHASECHK.TRANS64.TRYWAIT P0, [R11+URZ], R6 ;  /* 0x000000060b0075a7 */ /* 0x000e62000800017f */
[----:B------:R-:W-:-:S05]  /*a510*/  VIADD R0, R7, 0x1 ;  /* 0x0000000107007836 */ /* 0x000fca0000000000 */
[----:B------:R-:W-:-:S04]  /*a520*/  ISETP.NE.AND P1, PT, R0, 0x12, PT ;  /* 0x000000120000780c */ /* 0x000fc80003f25270 */
[----:B------:R-:W-:Y:S02]  /*a530*/  SEL R4, RZ, 0x1, P1 ;  /* 0x00000001ff047807 */ /* 0x000fe40000800000 */
[----:B------:R-:W-:Y:S02]  /*a540*/  SEL R3, R0, RZ, P1 ;  /* 0x000000ff00037207 */ /* 0x000fe40000800000 */
[----:B------:R-:W-:Y:S01]  /*a550*/  LOP3.LUT R0, R9, R4, RZ, 0x3c, !PT ;  /* 0x0000000409007212 */ /* 0x000fe200078e3cff */
[----:B-1----:R-:W-:Y:S06]  /*a560*/  @!P0 BRA `(.L_x_333) ;  /* 0x0000000400dc8947 */ /* 0x002fec0003800000 */
.L_x_358:
[----:B------:R-:W-:Y:S01]  /*a570*/  IMAD R3, R3, 0x8, R2 ;  /* 0x0000000803037824 */ /* 0x000fe200078e0202 */
[----:B------:R-:W-:-:S07]  /*a580*/  SHF.L.U32 R0, R0, 0x1f, RZ ;  /* 0x0000001f00007819 */ /* 0x000fce00000006ff */
.L_x_334:
[----:B--2---:R2:W3:Y:S02]  /*a590*/  SYNCS.PHASECHK.TRANS64.TRYWAIT P0, [R3+URZ], R0 ;  /* 0x00000000030075a7 */ /* 0x0044e4000800017f */
[----:B---3--:R-:W-:Y:S05]  /*a5a0*/  @!P0 NANOSLEEP.SYNCS 0x989680 ;  /* 0x009896800000895d */ /* 0x008fea0003900000 */
[----:B------:R-:W3:Y:S02]  /*a5b0*/  @!P0 SYNCS.PHASECHK.TRANS64 P0, [R3+URZ], R0 ;  /* 0x00000000030085a7 */ /* 0x000ee4000800007f */
[----:B---3--:R-:W-:Y:S05]  /*a5c0*/  @!P0 BRA `(.L_x_334) ;  /* 0xfffffffc00f08947 */ /* 0x008fea000383ffff */
.L_x_315:
[----:B------:R-:W-:Y:S05]  /*a5d0*/  BSYNC B0 ;  /* 0x0000000000007941 */ /* 0x000fea0003800000 */
.L_x_314:
[----:B------:R-:W-:Y:S05]  /*a5e0*/  EXIT ;  /* 0x000000000000794d */ /* 0x000fea0003800000 */
.L_x_22:
[----:B---3--:R3:W4:Y:S02]  /*a5f0*/  SYNCS.PHASECHK.TRANS64.TRYWAIT P1, [R3+URZ], R0 ;  /* 0x00000000030075a7 */ /* 0x008724000802017f */
[----:B----4-:R-:W-:Y:S05]  /*a600*/  @!P1 NANOSLEEP.SYNCS 0x989680 ;  /* 0x009896800000995d */ /* 0x010fea0003900000 */
[----:B------:R-:W4:Y:S02]  /*a610*/  @!P1 SYNCS.PHASECHK.TRANS64 P1, [R3+URZ], R0 ;  /* 0x00000000030095a7 */ /* 0x000f24000802007f */
[----:B----4-:R-:W-:Y:S05]  /*a620*/  @!P1 BRA `(.L_x_22) ;  /* 0xfffffffc00f09947 */ /* 0x010fea000383ffff */
[----:B------:R-:W-:Y:S05]  /*a630*/  BRA `(.L_x_21) ;  /* 0xffffff7000187947 */ /* 0x000fea000383ffff */
.L_x_27:
[----:B-1----:R1:W2:Y:S02]  /*a640*/  SYNCS.PHASECHK.TRANS64.TRYWAIT P1, [R5+URZ], R4 ;  /* 0x00000004050075a7 */ /* 0x0022a4000802017f */
[----:B--2---:R-:W-:Y:S05]  /*a650*/  @!P1 NANOSLEEP.SYNCS 0x989680 ;  /* 0x009896800000995d */ /* 0x004fea0003900000 */
[----:B------:R-:W2:Y:S02]  /*a660*/  @!P1 SYNCS.PHASECHK.TRANS64 P1, [R5+URZ], R4 ;  /* 0x00000004050095a7 */ /* 0x000ea4000802007f */
[----:B--2---:R-:W-:Y:S05]  /*a670*/  @!P1 BRA `(.L_x_27) ;  /* 0xfffffffc00f09947 */ /* 0x004fea000383ffff */
[----:B------:R-:W-:Y:S05]  /*a680*/  BRA `(.L_x_26) ;  /* 0xffffff7000ac7947 */ /* 0x000fea000383ffff */
.L_x_302:
[----:B------:R-:W-:Y:S01]  /*a690*/  BSSY B1, `(.L_x_335) ;  /* 0x0000006000017945 */ /* 0x000fe20003800000 */
[----:B------:R-:W-:-:S07]  /*a6a0*/  IMAD.MOV.U32 R15, RZ, RZ, -0x1 ;  /* 0xffffffffff0f7424 */ /* 0x000fce00078e00ff */
[----:B------:R-:W-:Y:S05]  /*a6b0*/  WARPSYNC.COLLECTIVE R15, `(.L_x_336) ;  /* 0x000000000f0c7348 */ /* 0x000fea0003c00000 */
[----:B------:R-:W-:Y:S02]  /*a6c0*/  ELECT P6, UR62, PT ;  /* 0x00000000003e782f */ /* 0x000fe400038c0000 */
[----:B------:R-:W-:Y:S01]  /*a6d0*/  MOV R14, UR62 ;  /* 0x0000003e000e7c02 */ /* 0x000fe20008000f00 */
[----:B------:R-:W-:Y:S10]  /*a6e0*/  ENDCOLLECTIVE ;  /* 0x000000000000791b */ /* 0x000ff40003800000 */
.L_x_336:
[----:B------:R-:W-:Y:S05]  /*a6f0*/  BSYNC B1 ;  /* 0x0000000000017941 */ /* 0x000fea0003800000 */
.L_x_335:
[----:B------:R-:W-:Y:S05]  /*a700*/  BRA `(.L_x_337) ;  /* 0xffffffe800407947 */ /* 0x000fea000383ffff */
.L_x_305:
[----:B0-----:R0:W1:Y:S02]  /*a710*/  SYNCS.PHASECHK.TRANS64.TRYWAIT P0, [R23+URZ+0x90], R14 ;  /* 0x0000900e170075a7 */ /* 0x001064000800017f */
[----:B-1----:R-:W-:Y:S05]  /*a720*/  @!P0 NANOSLEEP.SYNCS 0x989680 ;  /* 0x009896800000895d */ /* 0x002fea0003900000 */
[----:B------:R-:W1:Y:S02]  /*a730*/  @!P0 SYNCS.PHASECHK.TRANS64 P0, [R23+URZ+0x90], R14 ;  /* 0x0000900e170085a7 */ /* 0x000e64000800007f */
[----:B-1----:R-:W-:Y:S05]  /*a740*/  @!P0 BRA `(.L_x_305) ;  /* 0xfffffffc00f08947 */ /* 0x002fea000383ffff */
[----:B------:R-:W-:Y:S05]  /*a750*/  BRA `(.L_x_338) ;  /* 0xffffffe800807947 */ /* 0x000fea000383ffff */
.L_x_313:
[----:B------:R-:W-:Y:S01]  /*a760*/  BSSY B0, `(.L_x_339) ;  /* 0x0000006000007945 */ /* 0x000fe20003800000 */
[----:B------:R-:W-:-:S07]  /*a770*/  IMAD.MOV.U32 R15, RZ, RZ, -0x1 ;  /* 0xffffffffff0f7424 */ /* 0x000fce00078e00ff */
[----:B------:R-:W-:Y:S05]  /*a780*/  WARPSYNC.COLLECTIVE R15, `(.L_x_340) ;  /* 0x000000000f0c7348 */ /* 0x000fea0003c00000 */
[----:B------:R-:W-:Y:S02]  /*a790*/  ELECT P6, UR62, PT ;  /* 0x00000000003e782f */ /* 0x000fe400038c0000 */
[----:B------:R-:W-:Y:S01]  /*a7a0*/  MOV R14, UR62 ;  /* 0x0000003e000e7c02 */ /* 0x000fe20008000f00 */
[----:B------:R-:W-:Y:S10]  /*a7b0*/  ENDCOLLECTIVE ;  /* 0x000000000000791b */ /* 0x000ff40003800000 */
.L_x_340:
[----:B------:R-:W-:Y:S05]  /*a7c0*/  BSYNC B0 ;  /* 0x0000000000007941 */ /* 0x000fea0003800000 */
.L_x_339:
[----:B------:R-:W-:Y:S05]  /*a7d0*/  BRA `(.L_x_341) ;  /* 0xfffffff000d87947 */ /* 0x000fea000383ffff */
.L_x_317:
[----:B0-----:R0:W1:Y:S02]  /*a7e0*/  SYNCS.PHASECHK.TRANS64.TRYWAIT P0, [R7+URZ], R4 ;  /* 0x00000004070075a7 */ /* 0x001064000800017f */
[----:B-1----:R-:W-:Y:S05]  /*a7f0*/  @!P0 NANOSLEEP.SYNCS 0x989680 ;  /* 0x009896800000895d */ /* 0x002fea0003900000 */
[----:B------:R-:W1:Y:S02]  /*a800*/  @!P0 SYNCS.PHASECHK.TRANS64 P0, [R7+URZ], R4 ;  /* 0x00000004070085a7 */ /* 0x000e64000800007f */
[----:B-1----:R-:W-:Y:S05]  /*a810*/  @!P0 BRA `(.L_x_317) ;  /* 0xfffffffc00f08947 */ /* 0x002fea000383ffff */
[----:B------:R-:W-:Y:S05]  /*a820*/  BRA `(.L_x_342) ;  /* 0xfffffff400187947 */ /* 0x000fea000383ffff */
.L_x_318:
[----:B0-----:R0:W1:Y:S02]  /*a830*/  SYNCS.PHASECHK.TRANS64.TRYWAIT P0, [R8+URZ], R5 ;  /* 0x00000005080075a7 */ /* 0x001064000800017f */
[----:B-1----:R-:W-:Y:S05]  /*a840*/  @!P0 NANOSLEEP.SYNCS 0x989680 ;  /* 0x009896800000895d */ /* 0x002fea0003900000 */
[----:B------:R-:W1:Y:S02]  /*a850*/  @!P0 SYNCS.PHASECHK.TRANS64 P0, [R8+URZ], R5 ;  /* 0x00000005080085a7 */ /* 0x000e64000800007f */
[----:B-1----:R-:W-:Y:S05]  /*a860*/  @!P0 BRA `(.L_x_318) ;  /* 0xfffffffc00f08947 */ /* 0x002fea000383ffff */
[----:B------:R-:W-:Y:S05]  /*a870*/  BRA `(.L_x_343) ;  /* 0xfffffff400287947 */ /* 0x000fea000383ffff */
.L_x_319:
[----:B0-----:R0:W1:Y:S02]  /*a880*/  SYNCS.PHASECHK.TRANS64.TRYWAIT P0, [R9+URZ], R4 ;  /* 0x00000004090075a7 */ /* 0x001064000800017f */
[----:B-1----:R-:W-:Y:S05]  /*a890*/  @!P0 NANOSLEEP.SYNCS 0x989680 ;  /* 0x009896800000895d */ /* 0x002fea0003900000 */
[----:B------:R-:W1:Y:S02]  /*a8a0*/  @!P0 SYNCS.PHASECHK.TRANS64 P0, [R9+URZ], R4 ;  /* 0x00000004090085a7 */ /* 0x000e64000800007f */
[----:B-1----:R-:W-:Y:S05]  /*a8b0*/  @!P0 BRA `(.L_x_319) ;  /* 0xfffffffc00f08947 */ /* 0x002fea000383ffff */
[----:B------:R-:W-:Y:S05]  /*a8c0*/  BRA `(.L_x_344) ;  /* 0xfffffff400387947 */ /* 0x000fea000383ffff */
.L_x_320:
[----:B0-----:R0:W1:Y:S02]  /*a8d0*/  SYNCS.PHASECHK.TRANS64.TRYWAIT P0, [R8+URZ], R5 ;  /* 0x00000005080075a7 */ /* 0x001064000800017f */
[----:B-1----:R-:W-:Y:S05]  /*a8e0*/  @!P0 NANOSLEEP.SYNCS 0x989680 ;  /* 0x009896800000895d */ /* 0x002fea0003900000 */
[----:B------:R-:W1:Y:S02]  /*a8f0*/  @!P0 SYNCS.PHASECHK.TRANS64 P0, [R8+URZ], R5 ;  /* 0x00000005080085a7 */ /* 0x000e64000800007f */
[----:B-1----:R-:W-:Y:S05]  /*a900*/  @!P0 BRA `(.L_x_320) ;  /* 0xfffffffc00f08947 */ /* 0x002fea000383ffff */
[----:B------:R-:W-:Y:S05]  /*a910*/  BRA `(.L_x_345) ;  /* 0xfffffff400487947 */ /* 0x000fea000383ffff */
.L_x_321:
[----:B0-----:R0:W1:Y:S02]  /*a920*/  SYNCS.PHASECHK.TRANS64.TRYWAIT P0, [R9+URZ], R4 ;  /* 0x00000004090075a7 */ /* 0x001064000800017f */
[----:B-1----:R-:W-:Y:S05]  /*a930*/  @!P0 NANOSLEEP.SYNCS 0x989680 ;  /* 0x009896800000895d */ /* 0x002fea0003900000 */
[----:B------:R-:W1:Y:S02]  /*a940*/  @!P0 SYNCS.PHASECHK.TRANS64 P0, [R9+URZ], R4 ;  /* 0x00000004090085a7 */ /* 0x000e64000800007f */
[----:B-1----:R-:W-:Y:S05]  /*a950*/  @!P0 BRA `(.L_x_321) ;  /* 0xfffffffc00f08947 */ /* 0x002fea000383ffff */
[----:B------:R-:W-:Y:S05]  /*a960*/  BRA `(.L_x_346) ;  /* 0xfffffff400587947 */ /* 0x000fea000383ffff */
.L_x_322:
[----:B0-----:R0:W1:Y:S02]  /*a970*/  SYNCS.PHASECHK.TRANS64.TRYWAIT P0, [R8+URZ], R5 ;  /* 0x00000005080075a7 */ /* 0x001064000800017f */
[----:B-1----:R-:W-:Y:S05]  /*a980*/  @!P0 NANOSLEEP.SYNCS 0x989680 ;  /* 0x009896800000895d */ /* 0x002fea0003900000 */
[----:B------:R-:W1:Y:S02]  /*a990*/  @!P0 SYNCS.PHASECHK.TRANS64 P0, [R8+URZ], R5 ;  /* 0x00000005080085a7 */ /* 0x000e64000800007f */
[----:B-1----:R-:W-:Y:S05]  /*a9a0*/  @!P0 BRA `(.L_x_322) ;  /* 0xfffffffc00f08947 */ /* 0x002fea000383ffff */
[----:B------:R-:W-:Y:S05]  /*a9b0*/  BRA `(.L_x_347) ;  /* 0xfffffff400687947 */ /* 0x000fea000383ffff */
.L_x_323:
[----:B0-----:R0:W1:Y:S02]  /*a9c0*/  SYNCS.PHASECHK.TRANS64.TRYWAIT P0, [R9+URZ], R4 ;  /* 0x00000004090075a7 */ /* 0x001064000800017f */
[----:B-1----:R-:W-:Y:S05]  /*a9d0*/  @!P0 NANOSLEEP.SYNCS 0x989680 ;  /* 0x009896800000895d */ /* 0x002fea0003900000 */
[----:B------:R-:W1:Y:S02]  /*a9e0*/  @!P0 SYNCS.PHASECHK.TRANS64 P0, [R9+URZ], R4 ;  /* 0x00000004090085a7 */ /* 0x000e64000800007f */
[----:B-1----:R-:W-:Y:S05]  /*a9f0*/  @!P0 BRA `(.L_x_323) ;  /* 0xfffffffc00f08947 */ /* 0x002fea000383ffff */
[----:B------:R-:W-:Y:S05]  /*aa00*/  BRA `(.L_x_348) ;  /* 0xfffffff400787947 */ /* 0x000fea000383ffff */
.L_x_324:
[----:B0-----:R0:W1:Y:S02]  /*aa10*/  SYNCS.PHASECHK.TRANS64.TRYWAIT P0, [R8+URZ], R5 ;  /* 0x00000005080075a7 */ /* 0x001064000800017f */
[----:B-1----:R-:W-:Y:S05]  /*aa20*/  @!P0 NANOSLEEP.SYNCS 0x989680 ;  /* 0x009896800000895d */ /* 0x002fea0003900000 */
[----:B------:R-:W1:Y:S02]  /*aa30*/  @!P0 SYNCS.PHASECHK.TRANS64 P0, [R8+URZ], R5 ;  /* 0x00000005080085a7 */ /* 0x000e64000800007f */
[----:B-1----:R-:W-:Y:S05]  /*aa40*/  @!P0 BRA `(.L_x_324) ;  /* 0xfffffffc00f08947 */ /* 0x002fea000383ffff */
[----:B------:R-:W-:Y:S05]  /*aa50*/  BRA `(.L_x_349) ;  /* 0xfffffff400887947 */ /* 0x000fea000383ffff */
.L_x_325:
[----:B0-----:R0:W1:Y:S02]  /*aa60*/  SYNCS.PHASECHK.TRANS64.TRYWAIT P0, [R9+URZ], R4 ;  /* 0x00000004090075a7 */ /* 0x001064000800017f */
[----:B-1----:R-:W-:Y:S05]  /*aa70*/  @!P0 NANOSLEEP.SYNCS 0x989680 ;  /* 0x009896800000895d */ /* 0x002fea0003900000 */
[----:B------:R-:W1:Y:S02]  /*aa80*/  @!P0 SYNCS.PHASECHK.TRANS64 P0, [R9+URZ], R4 ;  /* 0x00000004090085a7 */ /* 0x000e64000800007f */
[----:B-1----:R-:W-:Y:S05]  /*aa90*/  @!P0 BRA `(.L_x_325) ;  /* 0xfffffffc00f08947 */ /* 0x002fea000383ffff */
[----:B------:R-:W-:Y:S05]  /*aaa0*/  BRA `(.L_x_350) ;  /* 0xfffffff400987947 */ /* 0x000fea000383ffff */
.L_x_326:
[----:B0-----:R0:W1:Y:S02]  /*aab0*/  SYNCS.PHASECHK.TRANS64.TRYWAIT P0, [R8+URZ], R5 ;  /* 0x00000005080075a7 */ /* 0x001064000800017f */
[----:B-1----:R-:W-:Y:S05]  /*aac0*/  @!P0 NANOSLEEP.SYNCS 0x989680 ;  /* 0x009896800000895d */ /* 0x002fea0003900000 */
[----:B------:R-:W1:Y:S02]  /*aad0*/  @!P0 SYNCS.PHASECHK.TRANS64 P0, [R8+URZ], R5 ;  /* 0x00000005080085a7 */ /* 0x000e64000800007f */
[----:B-1----:R-:W-:Y:S05]  /*aae0*/  @!P0 BRA `(.L_x_326) ;  /* 0xfffffffc00f08947 */ /* 0x002fea000383ffff */
[----:B------:R-:W-:Y:S05]  /*aaf0*/  BRA `(.L_x_351) ;  /* 0xfffffff400a87947 */ /* 0x000fea000383ffff */
.L_x_327:
[----:B0-----:R0:W1:Y:S02]  /*ab00*/  SYNCS.PHASECHK.TRANS64.TRYWAIT P0, [R9+URZ], R4 ;  /* 0x00000004090075a7 */ /* 0x001064000800017f */
[----:B-1----:R-:W-:Y:S05]  /*ab10*/  @!P0 NANOSLEEP.SYNCS 0x989680 ;  /* 0x009896800000895d */ /* 0x002fea0003900000 */
[----:B------:R-:W1:Y:S02]  /*ab20*/  @!P0 SYNCS.PHASECHK.TRANS64 P0, [R9+URZ], R4 ;  /* 0x00000004090085a7 */ /* 0x000e64000800007f */
[----:B-1----:R-:W-:Y:S05]  /*ab30*/  @!P0 BRA `(.L_x_327) ;  /* 0xfffffffc00f08947 */ /* 0x002fea000383ffff */
[----:B------:R-:W-:Y:S05]  /*ab40*/  BRA `(.L_x_352) ;  /* 0xfffffff400b87947 */ /* 0x000fea000383ffff */
.L_x_328:
[----:B0-----:R0:W1:Y:S02]  /*ab50*/  SYNCS.PHASECHK.TRANS64.TRYWAIT P0, [R8+URZ], R5 ;  /* 0x00000005080075a7 */ /* 0x001064000800017f */
[----:B-1----:R-:W-:Y:S05]  /*ab60*/  @!P0 NANOSLEEP.SYNCS 0x989680 ;  /* 0x009896800000895d */ /* 0x002fea0003900000 */
[----:B------:R-:W1:Y:S02]  /*ab70*/  @!P0 SYNCS.PHASECHK.TRANS64 P0, [R8+URZ], R5 ;  /* 0x00000005080085a7 */ /* 0x000e64000800007f */
[----:B-1----:R-:W-:Y:S05]  /*ab80*/  @!P0 BRA `(.L_x_328) ;  /* 0xfffffffc00f08947 */ /* 0x002fea000383ffff */
[----:B------:R-:W-:Y:S05]  /*ab90*/  BRA `(.L_x_353) ;  /* 0xfffffff400c87947 */ /* 0x000fea000383ffff */
.L_x_329:
[----:B0-----:R0:W1:Y:S02]  /*aba0*/  SYNCS.PHASECHK.TRANS64.TRYWAIT P0, [R9+URZ], R4 ;  /* 0x00000004090075a7 */ /* 0x001064000800017f */
[----:B-1----:R-:W-:Y:S05]  /*abb0*/  @!P0 NANOSLEEP.SYNCS 0x989680 ;  /* 0x009896800000895d */ /* 0x002fea0003900000 */
[----:B------:R-:W1:Y:S02]  /*abc0*/  @!P0 SYNCS.PHASECHK.TRANS64 P0, [R9+URZ], R4 ;  /* 0x00000004090085a7 */ /* 0x000e64000800007f */
[----:B-1----:R-:W-:Y:S05]  /*abd0*/  @!P0 BRA `(.L_x_329) ;  /* 0xfffffffc00f08947 */ /* 0x002fea000383ffff */
[----:B------:R-:W-:Y:S05]  /*abe0*/  BRA `(.L_x_354) ;  /* 0xfffffff400d87947 */ /* 0x000fea000383ffff */
.L_x_330:
[----:B0-----:R0:W1:Y:S02]  /*abf0*/  SYNCS.PHASECHK.TRANS64.TRYWAIT P0, [R8+URZ], R5 ;  /* 0x00000005080075a7 */ /* 0x001064000800017f */
[----:B-1----:R-:W-:Y:S05]  /*ac00*/  @!P0 NANOSLEEP.SYNCS 0x989680 ;  /* 0x009896800000895d */ /* 0x002fea0003900000 */
[----:B------:R-:W1:Y:S02]  /*ac10*/  @!P0 SYNCS.PHASECHK.TRANS64 P0, [R8+URZ], R5 ;  /* 0x00000005080085a7 */ /* 0x000e64000800007f */
[----:B-1----:R-:W-:Y:S05]  /*ac20*/  @!P0 BRA `(.L_x_330) ;  /* 0xfffffffc00f08947 */ /* 0x002fea000383ffff */
[----:B------:R-:W-:Y:S05]  /*ac30*/  BRA `(.L_x_355) ;  /* 0xfffffff400e87947 */ /* 0x000fea000383ffff */
.L_x_331:
[----:B0-----:R0:W1:Y:S02]  /*ac40*/  SYNCS.PHASECHK.TRANS64.TRYWAIT P0, [R9+URZ], R4 ;  /* 0x00000004090075a7 */ /* 0x001064000800017f */
[----:B-1----:R-:W-:Y:S05]  /*ac50*/  @!P0 NANOSLEEP.SYNCS 0x989680 ;  /* 0x009896800000895d */ /* 0x002fea0003900000 */
[----:B------:R-:W1:Y:S02]  /*ac60*/  @!P0 SYNCS.PHASECHK.TRANS64 P0, [R9+URZ], R4 ;  /* 0x00000004090085a7 */ /* 0x000e64000800007f */
[----:B-1----:R-:W-:Y:S05]  /*ac70*/  @!P0 BRA `(.L_x_331) ;  /* 0xfffffffc00f08947 */ /* 0x002fea000383ffff */
[----:B------:R-:W-:Y:S05]  /*ac80*/  BRA `(.L_x_356) ;  /* 0xfffffff400f87947 */ /* 0x000fea000383ffff */
.L_x_332:
[----:B0-----:R0:W1:Y:S02]  /*ac90*/  SYNCS.PHASECHK.TRANS64.TRYWAIT P0, [R8+URZ], R5 ;  /* 0x00000005080075a7 */ /* 0x001064000800017f */
[----:B-1----:R-:W-:Y:S05]  /*aca0*/  @!P0 NANOSLEEP.SYNCS 0x989680 ;  /* 0x009896800000895d */ /* 0x002fea0003900000 */
[----:B------:R-:W1:Y:S02]  /*acb0*/  @!P0 SYNCS.PHASECHK.TRANS64 P0, [R8+URZ], R5 ;  /* 0x00000005080085a7 */ /* 0x000e64000800007f */
[----:B-1----:R-:W-:Y:S05]  /*acc0*/  @!P0 BRA `(.L_x_332) ;  /* 0xfffffffc00f08947 */ /* 0x002fea000383ffff */
[----:B------:R-:W-:Y:S05]  /*acd0*/  BRA `(.L_x_357) ;  /* 0xfffffff800087947 */ /* 0x000fea000383ffff */
.L_x_333:
[----:B-1----:R1:W2:Y:S02]  /*ace0*/  SYNCS.PHASECHK.TRANS64.TRYWAIT P0, [R11+URZ], R6 ;  /* 0x000000060b0075a7 */ /* 0x0022a4000800017f */
[----:B--2---:R-:W-:Y:S05]  /*acf0*/  @!P0 NANOSLEEP.SYNCS 0x989680 ;  /* 0x009896800000895d */ /* 0x004fea0003900000 */
[----:B------:R-:W2:Y:S02]  /*ad00*/  @!P0 SYNCS.PHASECHK.TRANS64 P0, [R11+URZ], R6 ;  /* 0x000000060b0085a7 */ /* 0x000ea4000800007f */
[----:B--2---:R-:W-:Y:S05]  /*ad10*/  @!P0 BRA `(.L_x_333) ;  /* 0xfffffffc00f08947 */ /* 0x004fea000383ffff */
[----:B------:R-:W-:Y:S05]  /*ad20*/  BRA `(.L_x_358) ;  /* 0xfffffff800107947 */ /* 0x000fea000383ffff */
.L_x_359:
[----:B------:R-:W-:-:S00]  /*ad30*/  BRA `(.L_x_359) ;  /* 0xfffffffc00fc7947 */ /* 0x000fc0000383ffff */
[----:B------:R-:W-:-:S00]  /*ad40*/  NOP ;  /* 0x0000000000007918 */ /* 0x000fc00000000000 */
        /* <DEDUP_REMOVED lines=11> */
.L_x_360:


//--------------------- .nv.global.init           --------------------------
	.section	.nv.global.init,"aw",@progbits
.nv.global.init:
	.type		$str$22,@object
	.size		$str$22,($str$23 - $str$22)
$str$22:
        /*0000*/ 	.byte	0x6b, 0x5f, 0x74, 0x69, 0x6c, 0x65, 0x5f, 0x63, 0x6f, 0x75, 0x6e, 0x74, 0x20, 0x3e, 0x3d, 0x20
        /*0010*/ 	.byte	0x31, 0x00
	.type		$str$23,@object
	.size		$str$23,(__unnamed_1 - $str$23)
$str$23:
        /*0012*/ 	.byte	0x2f, 0x74, 0x6d, 0x70, 0x2f, 0x63, 0x75, 0x74, 0x6c, 0x61, 0x73, 0x73, 0x5f, 0x73, 0x77, 0x65
        /*0022*/ 	.byte	0x65, 0x70, 0x5f, 0x73, 0x72, 0x63, 0x2f, 0x69, 0x6e, 0x63, 0x6c, 0x75, 0x64, 0x65, 0x2f, 0x63
        /*0032*/ 	.byte	0x75, 0x74, 0x6c, 0x61, 0x73, 0x73, 0x2f, 0x67, 0x65, 0x6d, 0x6d, 0x2f, 0x63, 0x6f, 0x6c, 0x6c
        /*0042*/ 	.byte	0x65, 0x63, 0x74, 0x69, 0x76, 0x65, 0x2f, 0x73, 0x6d, 0x39, 0x30, 0x5f, 0x6d, 0x6d, 0x61, 0x5f
        /*0052*/ 	.byte	0x74, 0x6d, 0x61, 0x5f, 0x67, 0x6d, 0x6d, 0x61, 0x5f, 0x73, 0x73, 0x5f, 0x77, 0x61, 0x72, 0x70
        /*0062*/ 	.byte	0x73, 0x70, 0x65, 0x63, 0x69, 0x61, 0x6c, 0x69, 0x7a, 0x65, 0x64, 0x2e, 0x68, 0x70, 0x70, 0x00
	.type		__unnamed_1,@object
	.size		__unnamed_1,(.L_0 - __unnamed_1)
__unnamed_1:
        /*0072*/ 	.byte	0x76, 0x6f, 0x69, 0x64, 0x20, 0x63, 0x75, 0x74, 0x6c, 0x61, 0x73, 0x73, 0x3a, 0x3a, 0x67, 0x65
        /* <DEDUP_REMOVED lines=172> */
        /*0b42*/ 	.byte	0x3a, 0x69, 0x64, 0x65, 0x6e, 0x74, 0x69, 0x74, 0x79, 0x5d, 0x00
.L_0:


//--------------------- .nv.shared._ZN7cutlass13device_kernelINS_4gemm6kernel13GemmUniversalIN4cute5tupleIJiiiiEEENS1_10collective13CollectiveMmaINS1_34MainloopSm90TmaGmmaWarpSpecializedILi18ENS5_IJNS4_1CILi1EEENSA_ILi8EEESB_EEENS1_35KernelTmaWarpSpecializedCooperativeEEENS5_IJNSA_ILi128EEENSA_ILi256EEENSA_ILi32EEEEEEaNS5_IJlSB_lEEEaSK_NS4_8TiledMMAINS4_8MMA_AtomIJNS4_4SM904GMMA27MMA_64x256x32_S32S8S8_SS_TNEEEENS4_6LayoutINS5_IJNSA_ILi2EEESB_SB_EEENS5_IJSB_NSA_ILi0EEESU_EEEEENS5_IJNS4_10UnderscoreESX_SX_EEEEENS4_23SM90_TMA_LOAD_MULTICASTENS4_14ComposedLayoutINS4_7SwizzleILi1ELi4ELi3EEENS4_18smem_ptr_flag_bitsILi8EEENSR_INS5_IJSC_SI_EEENS5_IJSI_SB_EEEEEEEvNS4_8identityENS4_13SM90_TMA_LOADES19_vS1A_EENS_8epilogue10collective6detail29Sm90TmaWarpSpecializedAdapterINS1E_15DefaultEpilogueIaSK_SK_NS1D_6thread17LinearCombinationIaLi1EiiLNS1I_9ScaleType4KindE0ELNS_15FloatRoundStyleE2EaEENS1_15EpilogueDefaultEEEEEvvEEEEvNT_6ParamsE --------------------------
	.section	.nv.shared._ZN7cutlass13device_kernelINS_4gemm6kernel13GemmUniversalIN4cute5tupleIJiiiiEEENS1_10collective13CollectiveMmaINS1_34MainloopSm90TmaGmmaWarpSpecializedILi18ENS5_IJNS4_1CILi1EEENSA_ILi8EEESB_EEENS1_35KernelTmaWarpSpecializedCooperativeEEENS5_IJNSA_ILi128EEENSA_ILi256EEENSA_ILi32EEEEEEaNS5_IJlSB_lEEEaSK_NS4_8TiledMMAINS4_8MMA_AtomIJNS4_4SM904GMMA27MMA_64x256x32_S32S8S8_SS_TNEEEENS4_6LayoutINS5_IJNSA_ILi2EEESB_SB_EEENS5_IJSB_NSA_ILi0EEESU_EEEEENS5_IJNS4_10UnderscoreESX_SX_EEEEENS4_23SM90_TMA_LOAD_MULTICASTENS4_14ComposedLayoutINS4_7SwizzleILi1ELi4ELi3EEENS4_18smem_ptr_flag_bitsILi8EEENSR_INS5_IJSC_SI_EEENS5_IJSI_SB_EEEEEEEvNS4_8identityENS4_13SM90_TMA_LOADES19_vS1A_EENS_8epilogue10collective6detail29Sm90TmaWarpSpecializedAdapterINS1E_15DefaultEpilogueIaSK_SK_NS1D_6thread17LinearCombinationIaLi1EiiLNS1I_9ScaleType4KindE0ELNS_15FloatRoundStyleE2EaEENS1_15EpilogueDefaultEEEEEvvEEEEvNT_6ParamsE,"aw",@nobits
	.sectionflags	@""
	.align	16
	.zero		1024


//--------------------- .nv.shared.reserved.0     --------------------------
	.section	.nv.shared.reserved.0,"aw",@nobits
	.weak		__nv_reservedSMEM_offset_0_alias
	.size		__nv_reservedSMEM_offset_0_alias, 0, 0
	.other		__nv_reservedSMEM_offset_0_alias,@"STO_CUDA_RESERVED_SHARED STV_DEFAULT"
__nv_reservedSMEM_offset_0_alias:
	.zero		0


//--------------------- .nv.global                --------------------------
	.section	.nv.global,"aw",@nobits
.nv.global:
	.type		_ZN40_INTERNAL_d4dcfe39_4_k_cu_c576d071_289954cute1_E,@object
	.size		_ZN40_INTERNAL_d4dcfe39_4_k_cu_c576d071_289954cute1_E,(_ZN40_INTERNAL_d4dcfe39_4_k_cu_c576d071_289954cuda3std3__45__cpo6cbeginE - _ZN40_INTERNAL_d4dcfe39_4_k_cu_c576d071_289954cute1_E)
_ZN40_INTERNAL_d4dcfe39_4_k_cu_c576d071_289954cute1_E:
	.zero		1
	.type		_ZN40_INTERNAL_d4dcfe39_4_k_cu_c576d071_289954cuda3std3__45__cpo6cbeginE,@object
	.size		_ZN40_INTERNAL_d4dcfe39_4_k_cu_c576d071_289954cuda3std3__45__cpo6cbeginE,(_ZN40_INTERNAL_d4dcfe39_4_k_cu_c576d071_289954cuda3std3__48in_placeE - _ZN40_INTERNAL_d4dcfe39_4_k_cu_c576d071_289954cuda3std3__45__cpo6cbeginE)
_ZN40_INTERNAL_d4dcfe39_4_k_cu_c576d071_289954cuda3std3__45__cpo6cbeginE:
	.zero		1
	.type		_ZN40_INTERNAL_d4dcfe39_4_k_cu_c576d071_289954cuda3std3__48in_placeE,@object
	.size		_ZN40_INTERNAL_d4dcfe39_4_k_cu_c576d071_289954cuda3std3__48in_placeE,(_ZN40_INTERNAL_d4dcfe39_4_k_cu_c576d071_289954cuda3std6ranges3__45__cpo9iter_moveE - _ZN40_INTERNAL_d4dcfe39_4_k_cu_c576d071_289954cuda3std3__48in_placeE)
_ZN40_INTERNAL_d4dcfe39_4_k_cu_c576d071_289954cuda3std3__48in_placeE:
	.zero		1
	.type		_ZN40_INTERNAL_d4dcfe39_4_k_cu_c576d071_289954cuda3std6ranges3__45__cpo9iter_moveE,@object
	.size		_ZN40_INTERNAL_d4dcfe39_4_k_cu_c576d071_289954cuda3std6ranges3__45__cpo9iter_moveE,(_ZN40_INTERNAL_d4dcfe39_4_k_cu_c576d071_289954cuda3std3__45__cpo5beginE - _ZN40_INTERNAL_d4dcfe39_4_k_cu_c576d071_289954cuda3std6ranges3__45__cpo9iter_moveE)
_ZN40_INTERNAL_d4dcfe39_4_k_cu_c576d071_289954cuda3std6ranges3__45__cpo9iter_moveE:
	.zero		1
	.type		_ZN40_INTERNAL_d4dcfe39_4_k_cu_c576d071_289954cuda3std3__45__cpo5beginE,@object
	.size		_ZN40_INTERNAL_d4dcfe39_4_k_cu_c576d071_289954cuda3std3__45__cpo5beginE,(_ZN40_INTERNAL_d4dcfe39_4_k_cu_c576d071_289954cuda3std3__442_GLOBAL__N__d4dcfe39_4_k_cu_c576d071_289956ignoreE - _ZN40_INTERNAL_d4dcfe39_4_k_cu_c576d071_289954cuda3std3__45__cpo5beginE)
_ZN40_INTERNAL_d4dcfe39_4_k_cu_c576d071_289954cuda3std3__45__cpo5beginE:
	.zero		1
	.type		_ZN40_INTERNAL_d4dcfe39_4_k_cu_c576d071_289954cuda3std3__442_GLOBAL__N__d4dcfe39_4_k_cu_c576d071_289956ignoreE,@object
	.size		_ZN40_INTERNAL_d4dcfe39_4_k_cu_c576d071_289954cuda3std3__442_GLOBAL__N__d4dcfe39_4_k_cu_c576d071_289956ignoreE,(_ZN40_INTERNAL_d4dcfe39_4_k_cu_c576d071_289954cute7productE - _ZN40_INTERNAL_d4dcfe39_4_k_cu_c576d071_289954cuda3std3__442_GLOBAL__N__d4dcfe39_4_k_cu_c576d071_289956ignoreE)
_ZN40_INTERNAL_d4dcfe39_4_k_cu_c576d071_289954cuda3std3__442_GLOBAL__N__d4dcfe39_4_k_cu_c576d071_289956ignoreE:
	.zero		1
	.type		_ZN40_INTERNAL_d4dcfe39_4_k_cu_c576d071_289954cute7productE,@object
	.size		_ZN40_INTERNAL_d4dcfe39_4_k_cu_c576d071_289954cute7productE,(_ZN40_INTERNAL_d4dcfe39_4_k_cu_c576d071_289954cuda3std3__45__cpo3endE - _ZN40_INTERNAL_d4dcfe39_4_k_cu_c576d071_289954cute7productE)
_ZN40_INTERNAL_d4dcfe39_4_k_cu_c576d071_289954cute7productE:
	.zero		1
	.type		_ZN40_INTERNAL_d4dcfe39_4_k_cu_c576d071_289954cuda3std3__45__cpo3endE,@object
	.size		_ZN40_INTERNAL_d4dcfe39_4_k_cu_c576d071_289954cuda3std3__45__cpo3endE,(_ZN40_INTERNAL_d4dcfe39_4_k_cu_c576d071_289954cuda3std3__419piecewise_constructE - _ZN40_INTERNAL_d4dcfe39_4_k_cu_c576d071_289954cuda3std3__45__cpo3endE)
_ZN40_INTERNAL_d4dcfe39_4_k_cu_c576d071_289954cuda3std3__45__cpo3endE:
	.zero		1
	.type		_ZN40_INTERNAL_d4dcfe39_4_k_cu_c576d071_289954cuda3std3__419piecewise_constructE,@object
	.size		_ZN40_INTERNAL_d4dcfe39_4_k_cu_c576d071_289954cuda3std3__419piecewise_constructE,(_ZN40_INTERNAL_d4dcfe39_4_k_cu_c576d071_289954cuda3std3__45__cpo4cendE - _ZN40_INTERNAL_d4dcfe39_4_k_cu_c576d071_289954cuda3std3__419piecewise_constructE)
_ZN40_INTERNAL_d4dcfe39_4_k_cu_c576d071_289954cuda3std3__419piecewise_constructE:
	.zero		1
	.type		_ZN40_INTERNAL_d4dcfe39_4_k_cu_c576d071_289954cuda3std3__45__cpo4cendE,@object
	.size		_ZN40_INTERNAL_d4dcfe39_4_k_cu_c576d071_289954cuda3std3__45__cpo4cendE,(_ZN40_INTERNAL_d4dcfe39_4_k_cu_c576d071_289954cuda3std6ranges3__45__cpo4swapE - _ZN40_INTERNAL_d4dcfe39_4_k_cu_c576d071_289954cuda3std3__45__cpo4cendE)
_ZN40_INTERNAL_d4dcfe39_4_k_cu_c576d071_289954cuda3std3__45__cpo4cendE:
	.zero		1
	.type		_ZN40_INTERNAL_d4dcfe39_4_k_cu_c576d071_289954cuda3std6ranges3__45__cpo4swapE,@object
	.size		_ZN40_INTERNAL_d4dcfe39_4_k_cu_c576d071_289954cuda3std6ranges3__45__cpo4swapE,(.L_8 - _ZN40_INTERNAL_d4dcfe39_4_k_cu_c576d071_289954cuda3std6ranges3__45__cpo4swapE)
_ZN40_INTERNAL_d4dcfe39_4_k_cu_c576d071_289954cuda3std6ranges3__45__cpo4swapE:
	.zero		1
.L_8:


//--------------------- .nv.constant0._ZN7cutlass13device_kernelINS_4gemm6kernel13GemmUniversalIN4cute5tupleIJiiiiEEENS1_10collective13CollectiveMmaINS1_34MainloopSm90TmaGmmaWarpSpecializedILi18ENS5_IJNS4_1CILi1EEENSA_ILi8EEESB_EEENS1_35KernelTmaWarpSpecializedCooperativeEEENS5_IJNSA_ILi128EEENSA_ILi256EEENSA_ILi32EEEEEEaNS5_IJlSB_lEEEaSK_NS4_8TiledMMAINS4_8MMA_AtomIJNS4_4SM904GMMA27MMA_64x256x32_S32S8S8_SS_TNEEEENS4_6LayoutINS5_IJNSA_ILi2EEESB_SB_EEENS5_IJSB_NSA_ILi0EEESU_EEEEENS5_IJNS4_10UnderscoreESX_SX_EEEEENS4_23SM90_TMA_LOAD_MULTICASTENS4_14ComposedLayoutINS4_7SwizzleILi1ELi4ELi3EEENS4_18smem_ptr_flag_bitsILi8EEENSR_INS5_IJSC_SI_EEENS5_IJSI_SB_EEEEEEEvNS4_8identityENS4_13SM90_TMA_LOADES19_vS1A_EENS_8epilogue10collective6detail29Sm90TmaWarpSpecializedAdapterINS1E_15DefaultEpilogueIaSK_SK_NS1D_6thread17LinearCombinationIaLi1EiiLNS1I_9ScaleType4KindE0ELNS_15FloatRoundStyleE2EaEENS1_15EpilogueDefaultEEEEEvvEEEEvNT_6ParamsE --------------------------
	.section	.nv.constant0._ZN7cutlass13device_kernelINS_4gemm6kernel13GemmUniversalIN4cute5tupleIJiiiiEEENS1_10collective13CollectiveMmaINS1_34MainloopSm90TmaGmmaWarpSpecializedILi18ENS5_IJNS4_1CILi1EEENSA_ILi8EEESB_EEENS1_35KernelTmaWarpSpecializedCooperativeEEENS5_IJNSA_ILi128EEENSA_ILi256EEENSA_ILi32EEEEEEaNS5_IJlSB_lEEEaSK_NS4_8TiledMMAINS4_8MMA_AtomIJNS4_4SM904GMMA27MMA_64x256x32_S32S8S8_SS_TNEEEENS4_6LayoutINS5_IJNSA_ILi2EEESB_SB_EEENS5_IJSB_NSA_ILi0EEESU_EEEEENS5_IJNS4_10UnderscoreESX_SX_EEEEENS4_23SM90_TMA_LOAD_MULTICASTENS4_14ComposedLayoutINS4_7SwizzleILi1ELi4ELi3EEENS4_18smem_ptr_flag_bitsILi8EEENSR_INS5_IJSC_SI_EEENS5_IJSI_SB_EEEEEEEvNS4_8identityENS4_13SM90_TMA_LOADES19_vS1A_EENS_8epilogue10collective6detail29Sm90TmaWarpSpecializedAdapterINS1E_15DefaultEpilogueIaSK_SK_NS1D_6thread17LinearCombinationIaLi1EiiLNS1I_9ScaleType4KindE0ELNS_15FloatRoundStyleE2EaEENS1_15EpilogueDefaultEEEEEvvEEEEvNT_6ParamsE,"a",@progbits
	.sectionflags	@""
	.align	4
.nv.constant0._ZN7cutlass13device_kernelINS_4gemm6kernel13GemmUniversalIN4cute5tupleIJiiiiEEENS1_10collective13CollectiveMmaINS1_34MainloopSm90TmaGmmaWarpSpecializedILi18ENS5_IJNS4_1CILi1EEENSA_ILi8EEESB_EEENS1_35KernelTmaWarpSpecializedCooperativeEEENS5_IJNSA_ILi128EEENSA_ILi256EEENSA_ILi32EEEEEEaNS5_IJlSB_lEEEaSK_NS4_8TiledMMAINS4_8MMA_AtomIJNS4_4SM904GMMA27MMA_64x256x32_S32S8S8_SS_TNEEEENS4_6LayoutINS5_IJNSA_ILi2EEESB_SB_EEENS5_IJSB_NSA_ILi0EEESU_EEEEENS5_IJNS4_10UnderscoreESX_SX_EEEEENS4_23SM90_TMA_LOAD_MULTICASTENS4_14ComposedLayoutINS4_7SwizzleILi1ELi4ELi3EEENS4_18smem_ptr_flag_bitsILi8EEENSR_INS5_IJSC_SI_EEENS5_IJSI_SB_EEEEEEEvNS4_8identityENS4_13SM90_TMA_LOADES19_vS1A_EENS_8epilogue10collective6detail29Sm90TmaWarpSpecializedAdapterINS1E_15DefaultEpilogueIaSK_SK_NS1D_6thread17LinearCombinationIaLi1EiiLNS1I_9ScaleType4KindE0ELNS_15FloatRoundStyleE2EaEENS1_15EpilogueDefaultEEEEEvvEEEEvNT_6ParamsE:
	.zero		1664


//--------------------- SYMBOLS --------------------------

	.type		.nv.reservedSmem.offset0,@object
	.size		.nv.reservedSmem.offset0,0x4
	.type		__assertfail,@function
